//
// Generated by NVIDIA NVVM Compiler
//
// Compiler Build ID: CL-36424714
// Cuda compilation tools, release 13.0, V13.0.88
// Based on NVVM 20.0.0
//

.version 9.0
.target sm_100
.address_size 64

	// .globl	_Z10reluKernelPdi
// _ZZ33optimizedForwardHiddenLayerKernelPdS_S_S_iiE10input_tile has been demoted
// _ZZ33optimizedForwardHiddenLayerKernelPdS_S_S_iiE11weight_tile has been demoted
// _ZZ16softmaxSumKernelPdS_iE5sdata has been demoted

.visible .entry _Z10reluKernelPdi(
	.param .u64 .ptr .align 1 _Z10reluKernelPdi_param_0,
	.param .u32 _Z10reluKernelPdi_param_1
)
{
	.reg .pred 	%p<2>;
	.reg .b32 	%r<6>;
	.reg .b64 	%rd<5>;
	.reg .b64 	%fd<3>;

	ld.param.u64 	%rd1, [_Z10reluKernelPdi_param_0];
	ld.param.u32 	%r2, [_Z10reluKernelPdi_param_1];
	mov.u32 	%r3, %ctaid.x;
	mov.u32 	%r4, %ntid.x;
	mov.u32 	%r5, %tid.x;
	mad.lo.s32 	%r1, %r3, %r4, %r5;
	setp.ge.s32 	%p1, %r1, %r2;
	@%p1 bra 	$L__BB0_2;
	cvta.to.global.u64 	%rd2, %rd1;
	mul.wide.s32 	%rd3, %r1, 8;
	add.s64 	%rd4, %rd2, %rd3;
	ld.global.f64 	%fd1, [%rd4];
	max.f64 	%fd2, %fd1, 0d0000000000000000;
	st.global.f64 	[%rd4], %fd2;
$L__BB0_2:
	ret;

}
	// .globl	_Z33optimizedForwardHiddenLayerKernelPdS_S_S_ii
.visible .entry _Z33optimizedForwardHiddenLayerKernelPdS_S_S_ii(
	.param .u64 .ptr .align 1 _Z33optimizedForwardHiddenLayerKernelPdS_S_S_ii_param_0,
	.param .u64 .ptr .align 1 _Z33optimizedForwardHiddenLayerKernelPdS_S_S_ii_param_1,
	.param .u64 .ptr .align 1 _Z33optimizedForwardHiddenLayerKernelPdS_S_S_ii_param_2,
	.param .u64 .ptr .align 1 _Z33optimizedForwardHiddenLayerKernelPdS_S_S_ii_param_3,
	.param .u32 _Z33optimizedForwardHiddenLayerKernelPdS_S_S_ii_param_4,
	.param .u32 _Z33optimizedForwardHiddenLayerKernelPdS_S_S_ii_param_5
)
{
	.reg .pred 	%p<24>;
	.reg .b32 	%r<47>;
	.reg .b64 	%rd<20>;
	.reg .b64 	%fd<91>;
	// demoted variable
	.shared .align 8 .b8 _ZZ33optimizedForwardHiddenLayerKernelPdS_S_S_iiE10input_tile[128];
	// demoted variable
	.shared .align 8 .b8 _ZZ33optimizedForwardHiddenLayerKernelPdS_S_S_iiE11weight_tile[2048];
	ld.param.u64 	%rd6, [_Z33optimizedForwardHiddenLayerKernelPdS_S_S_ii_param_0];
	ld.param.u64 	%rd7, [_Z33optimizedForwardHiddenLayerKernelPdS_S_S_ii_param_1];
	ld.param.u64 	%rd8, [_Z33optimizedForwardHiddenLayerKernelPdS_S_S_ii_param_2];
	ld.param.u64 	%rd9, [_Z33optimizedForwardHiddenLayerKernelPdS_S_S_ii_param_3];
	ld.param.u32 	%r18, [_Z33optimizedForwardHiddenLayerKernelPdS_S_S_ii_param_4];
	ld.param.u32 	%r17, [_Z33optimizedForwardHiddenLayerKernelPdS_S_S_ii_param_5];
	mov.u32 	%r19, %ctaid.x;
	mov.u32 	%r20, %ntid.y;
	mov.u32 	%r1, %tid.y;
	mad.lo.s32 	%r2, %r19, %r20, %r1;
	mov.u32 	%r43, %tid.x;
	setp.ge.s32 	%p1, %r2, %r18;
	@%p1 bra 	$L__BB1_41;
	cvta.to.global.u64 	%rd10, %rd7;
	mul.wide.s32 	%rd11, %r2, 8;
	add.s64 	%rd12, %rd10, %rd11;
	ld.global.f64 	%fd74, [%rd12];
	setp.lt.s32 	%p2, %r17, 1;
	@%p2 bra 	$L__BB1_40;
	add.s32 	%r22, %r17, 15;
	shr.u32 	%r23, %r22, 4;
	shl.b32 	%r24, %r43, 3;
	mov.u32 	%r25, _ZZ33optimizedForwardHiddenLayerKernelPdS_S_S_iiE10input_tile;
	add.s32 	%r4, %r25, %r24;
	shl.b32 	%r26, %r1, 7;
	mov.u32 	%r27, _ZZ33optimizedForwardHiddenLayerKernelPdS_S_S_iiE11weight_tile;
	add.s32 	%r5, %r27, %r26;
	add.s32 	%r6, %r5, %r24;
	neg.s32 	%r46, %r23;
	mad.lo.s32 	%r44, %r17, %r2, %r43;
	mul.wide.u32 	%rd13, %r43, 8;
	cvta.to.global.u64 	%rd14, %rd8;
	add.s64 	%rd19, %rd14, %rd13;
	cvta.to.global.u64 	%rd2, %rd6;
	mov.b32 	%r45, 7;
$L__BB1_3:
	setp.ne.s32 	%p3, %r1, 0;
	mul.wide.s32 	%rd15, %r44, 8;
	add.s64 	%rd4, %rd2, %rd15;
	setp.ge.s32 	%p4, %r43, %r17;
	or.pred  	%p5, %p3, %p4;
	@%p5 bra 	$L__BB1_5;
	ld.global.f64 	%fd38, [%rd19];
	st.shared.f64 	[%r4], %fd38;
$L__BB1_5:
	setp.ge.s32 	%p6, %r43, %r17;
	mov.f64 	%fd73, 0d0000000000000000;
	@%p6 bra 	$L__BB1_7;
	ld.global.f64 	%fd73, [%rd4];
$L__BB1_7:
	st.shared.f64 	[%r6], %fd73;
	bar.sync 	0;
	add.s32 	%r28, %r45, -7;
	setp.ge.s32 	%p7, %r28, %r17;
	@%p7 bra 	$L__BB1_9;
	ld.shared.f64 	%fd40, [%r5];
	ld.shared.f64 	%fd41, [_ZZ33optimizedForwardHiddenLayerKernelPdS_S_S_iiE10input_tile];
	fma.rn.f64 	%fd74, %fd40, %fd41, %fd74;
$L__BB1_9:
	add.s32 	%r29, %r45, -6;
	setp.ge.s32 	%p8, %r29, %r17;
	@%p8 bra 	$L__BB1_11;
	ld.shared.f64 	%fd42, [%r5+8];
	ld.shared.f64 	%fd43, [_ZZ33optimizedForwardHiddenLayerKernelPdS_S_S_iiE10input_tile+8];
	fma.rn.f64 	%fd74, %fd42, %fd43, %fd74;
$L__BB1_11:
	add.s32 	%r30, %r45, -5;
	setp.ge.s32 	%p9, %r30, %r17;
	@%p9 bra 	$L__BB1_13;
	ld.shared.f64 	%fd44, [%r5+16];
	ld.shared.f64 	%fd45, [_ZZ33optimizedForwardHiddenLayerKernelPdS_S_S_iiE10input_tile+16];
	fma.rn.f64 	%fd74, %fd44, %fd45, %fd74;
$L__BB1_13:
	add.s32 	%r31, %r45, -4;
	setp.ge.s32 	%p10, %r31, %r17;
	@%p10 bra 	$L__BB1_15;
	ld.shared.f64 	%fd46, [%r5+24];
	ld.shared.f64 	%fd47, [_ZZ33optimizedForwardHiddenLayerKernelPdS_S_S_iiE10input_tile+24];
	fma.rn.f64 	%fd74, %fd46, %fd47, %fd74;
$L__BB1_15:
	add.s32 	%r32, %r45, -3;
	setp.ge.s32 	%p11, %r32, %r17;
	@%p11 bra 	$L__BB1_17;
	ld.shared.f64 	%fd48, [%r5+32];
	ld.shared.f64 	%fd49, [_ZZ33optimizedForwardHiddenLayerKernelPdS_S_S_iiE10input_tile+32];
	fma.rn.f64 	%fd74, %fd48, %fd49, %fd74;
$L__BB1_17:
	add.s32 	%r33, %r45, -2;
	setp.ge.s32 	%p12, %r33, %r17;
	@%p12 bra 	$L__BB1_19;
	ld.shared.f64 	%fd50, [%r5+40];
	ld.shared.f64 	%fd51, [_ZZ33optimizedForwardHiddenLayerKernelPdS_S_S_iiE10input_tile+40];
	fma.rn.f64 	%fd74, %fd50, %fd51, %fd74;
$L__BB1_19:
	add.s32 	%r34, %r45, -1;
	setp.ge.s32 	%p13, %r34, %r17;
	@%p13 bra 	$L__BB1_21;
	ld.shared.f64 	%fd52, [%r5+48];
	ld.shared.f64 	%fd53, [_ZZ33optimizedForwardHiddenLayerKernelPdS_S_S_iiE10input_tile+48];
	fma.rn.f64 	%fd74, %fd52, %fd53, %fd74;
$L__BB1_21:
	setp.ge.s32 	%p14, %r45, %r17;
	@%p14 bra 	$L__BB1_23;
	ld.shared.f64 	%fd54, [%r5+56];
	ld.shared.f64 	%fd55, [_ZZ33optimizedForwardHiddenLayerKernelPdS_S_S_iiE10input_tile+56];
	fma.rn.f64 	%fd74, %fd54, %fd55, %fd74;
$L__BB1_23:
	add.s32 	%r35, %r45, 1;
	setp.ge.s32 	%p15, %r35, %r17;
	@%p15 bra 	$L__BB1_25;
	ld.shared.f64 	%fd56, [%r5+64];
	ld.shared.f64 	%fd57, [_ZZ33optimizedForwardHiddenLayerKernelPdS_S_S_iiE10input_tile+64];
	fma.rn.f64 	%fd74, %fd56, %fd57, %fd74;
$L__BB1_25:
	add.s32 	%r36, %r45, 2;
	setp.ge.s32 	%p16, %r36, %r17;
	@%p16 bra 	$L__BB1_27;
	ld.shared.f64 	%fd58, [%r5+72];
	ld.shared.f64 	%fd59, [_ZZ33optimizedForwardHiddenLayerKernelPdS_S_S_iiE10input_tile+72];
	fma.rn.f64 	%fd74, %fd58, %fd59, %fd74;
$L__BB1_27:
	add.s32 	%r37, %r45, 3;
	setp.ge.s32 	%p17, %r37, %r17;
	@%p17 bra 	$L__BB1_29;
	ld.shared.f64 	%fd60, [%r5+80];
	ld.shared.f64 	%fd61, [_ZZ33optimizedForwardHiddenLayerKernelPdS_S_S_iiE10input_tile+80];
	fma.rn.f64 	%fd74, %fd60, %fd61, %fd74;
$L__BB1_29:
	add.s32 	%r38, %r45, 4;
	setp.ge.s32 	%p18, %r38, %r17;
	@%p18 bra 	$L__BB1_31;
	ld.shared.f64 	%fd62, [%r5+88];
	ld.shared.f64 	%fd63, [_ZZ33optimizedForwardHiddenLayerKernelPdS_S_S_iiE10input_tile+88];
	fma.rn.f64 	%fd74, %fd62, %fd63, %fd74;
$L__BB1_31:
	add.s32 	%r39, %r45, 5;
	setp.ge.s32 	%p19, %r39, %r17;
	@%p19 bra 	$L__BB1_33;
	ld.shared.f64 	%fd64, [%r5+96];
	ld.shared.f64 	%fd65, [_ZZ33optimizedForwardHiddenLayerKernelPdS_S_S_iiE10input_tile+96];
	fma.rn.f64 	%fd74, %fd64, %fd65, %fd74;
$L__BB1_33:
	add.s32 	%r40, %r45, 6;
	setp.ge.s32 	%p20, %r40, %r17;
	@%p20 bra 	$L__BB1_35;
	ld.shared.f64 	%fd66, [%r5+104];
	ld.shared.f64 	%fd67, [_ZZ33optimizedForwardHiddenLayerKernelPdS_S_S_iiE10input_tile+104];
	fma.rn.f64 	%fd74, %fd66, %fd67, %fd74;
$L__BB1_35:
	add.s32 	%r41, %r45, 7;
	setp.ge.s32 	%p21, %r41, %r17;
	@%p21 bra 	$L__BB1_37;
	ld.shared.f64 	%fd68, [%r5+112];
	ld.shared.f64 	%fd69, [_ZZ33optimizedForwardHiddenLayerKernelPdS_S_S_iiE10input_tile+112];
	fma.rn.f64 	%fd74, %fd68, %fd69, %fd74;
$L__BB1_37:
	add.s32 	%r42, %r45, 8;
	setp.ge.s32 	%p22, %r42, %r17;
	@%p22 bra 	$L__BB1_39;
	ld.shared.f64 	%fd70, [%r5+120];
	ld.shared.f64 	%fd71, [_ZZ33optimizedForwardHiddenLayerKernelPdS_S_S_iiE10input_tile+120];
	fma.rn.f64 	%fd74, %fd70, %fd71, %fd74;
$L__BB1_39:
	bar.sync 	0;
	add.s32 	%r46, %r46, 1;
	setp.ne.s32 	%p23, %r46, 0;
	add.s32 	%r45, %r45, 16;
	add.s32 	%r44, %r44, 16;
	add.s64 	%rd19, %rd19, 128;
	add.s32 	%r43, %r43, 16;
	@%p23 bra 	$L__BB1_3;
$L__BB1_40:
	cvta.to.global.u64 	%rd16, %rd9;
	add.s64 	%rd18, %rd16, %rd11;
	st.global.f64 	[%rd18], %fd74;
$L__BB1_41:
	ret;

}
	// .globl	_Z24forwardOutputLayerKernelPdS_S_S_ii
.visible .entry _Z24forwardOutputLayerKernelPdS_S_S_ii(
	.param .u64 .ptr .align 1 _Z24forwardOutputLayerKernelPdS_S_S_ii_param_0,
	.param .u64 .ptr .align 1 _Z24forwardOutputLayerKernelPdS_S_S_ii_param_1,
	.param .u64 .ptr .align 1 _Z24forwardOutputLayerKernelPdS_S_S_ii_param_2,
	.param .u64 .ptr .align 1 _Z24forwardOutputLayerKernelPdS_S_S_ii_param_3,
	.param .u32 _Z24forwardOutputLayerKernelPdS_S_S_ii_param_4,
	.param .u32 _Z24forwardOutputLayerKernelPdS_S_S_ii_param_5
)
{
	.reg .pred 	%p<11>;
	.reg .b32 	%r<38>;
	.reg .b64 	%rd<34>;
	.reg .b64 	%fd<99>;

	ld.param.u64 	%rd13, [_Z24forwardOutputLayerKernelPdS_S_S_ii_param_0];
	ld.param.u64 	%rd11, [_Z24forwardOutputLayerKernelPdS_S_S_ii_param_1];
	ld.param.u64 	%rd14, [_Z24forwardOutputLayerKernelPdS_S_S_ii_param_2];
	ld.param.u64 	%rd12, [_Z24forwardOutputLayerKernelPdS_S_S_ii_param_3];
	ld.param.u32 	%r24, [_Z24forwardOutputLayerKernelPdS_S_S_ii_param_4];
	ld.param.u32 	%r23, [_Z24forwardOutputLayerKernelPdS_S_S_ii_param_5];
	cvta.to.global.u64 	%rd1, %rd14;
	cvta.to.global.u64 	%rd2, %rd13;
	mov.u32 	%r25, %ctaid.x;
	mov.u32 	%r26, %ntid.x;
	mov.u32 	%r27, %tid.x;
	mad.lo.s32 	%r1, %r25, %r26, %r27;
	setp.ge.s32 	%p1, %r1, %r24;
	@%p1 bra 	$L__BB2_14;
	cvta.to.global.u64 	%rd15, %rd12;
	cvta.to.global.u64 	%rd16, %rd11;
	mul.wide.s32 	%rd17, %r1, 8;
	add.s64 	%rd18, %rd16, %rd17;
	ld.global.f64 	%fd95, [%rd18];
	add.s64 	%rd3, %rd15, %rd17;
	st.global.f64 	[%rd3], %fd95;
	setp.lt.s32 	%p2, %r23, 1;
	@%p2 bra 	$L__BB2_14;
	mul.lo.s32 	%r2, %r23, %r1;
	and.b32  	%r3, %r23, 15;
	setp.lt.u32 	%p3, %r23, 16;
	mov.b32 	%r34, 0;
	@%p3 bra 	$L__BB2_5;
	and.b32  	%r34, %r23, 2147483632;
	neg.s32 	%r32, %r34;
	add.s64 	%rd4, %rd2, 64;
	add.s64 	%rd32, %rd1, 64;
	mov.u32 	%r31, %r2;
$L__BB2_4:
	.pragma "nounroll";
	mul.wide.s32 	%rd19, %r31, 8;
	add.s64 	%rd20, %rd4, %rd19;
	ld.global.f64 	%fd11, [%rd20+-64];
	ld.global.f64 	%fd12, [%rd32+-64];
	fma.rn.f64 	%fd13, %fd11, %fd12, %fd95;
	st.global.f64 	[%rd3], %fd13;
	ld.global.f64 	%fd14, [%rd20+-56];
	ld.global.f64 	%fd15, [%rd32+-56];
	fma.rn.f64 	%fd16, %fd14, %fd15, %fd13;
	st.global.f64 	[%rd3], %fd16;
	ld.global.f64 	%fd17, [%rd20+-48];
	ld.global.f64 	%fd18, [%rd32+-48];
	fma.rn.f64 	%fd19, %fd17, %fd18, %fd16;
	st.global.f64 	[%rd3], %fd19;
	ld.global.f64 	%fd20, [%rd20+-40];
	ld.global.f64 	%fd21, [%rd32+-40];
	fma.rn.f64 	%fd22, %fd20, %fd21, %fd19;
	st.global.f64 	[%rd3], %fd22;
	ld.global.f64 	%fd23, [%rd20+-32];
	ld.global.f64 	%fd24, [%rd32+-32];
	fma.rn.f64 	%fd25, %fd23, %fd24, %fd22;
	st.global.f64 	[%rd3], %fd25;
	ld.global.f64 	%fd26, [%rd20+-24];
	ld.global.f64 	%fd27, [%rd32+-24];
	fma.rn.f64 	%fd28, %fd26, %fd27, %fd25;
	st.global.f64 	[%rd3], %fd28;
	ld.global.f64 	%fd29, [%rd20+-16];
	ld.global.f64 	%fd30, [%rd32+-16];
	fma.rn.f64 	%fd31, %fd29, %fd30, %fd28;
	st.global.f64 	[%rd3], %fd31;
	ld.global.f64 	%fd32, [%rd20+-8];
	ld.global.f64 	%fd33, [%rd32+-8];
	fma.rn.f64 	%fd34, %fd32, %fd33, %fd31;
	st.global.f64 	[%rd3], %fd34;
	ld.global.f64 	%fd35, [%rd20];
	ld.global.f64 	%fd36, [%rd32];
	fma.rn.f64 	%fd37, %fd35, %fd36, %fd34;
	st.global.f64 	[%rd3], %fd37;
	ld.global.f64 	%fd38, [%rd20+8];
	ld.global.f64 	%fd39, [%rd32+8];
	fma.rn.f64 	%fd40, %fd38, %fd39, %fd37;
	st.global.f64 	[%rd3], %fd40;
	ld.global.f64 	%fd41, [%rd20+16];
	ld.global.f64 	%fd42, [%rd32+16];
	fma.rn.f64 	%fd43, %fd41, %fd42, %fd40;
	st.global.f64 	[%rd3], %fd43;
	ld.global.f64 	%fd44, [%rd20+24];
	ld.global.f64 	%fd45, [%rd32+24];
	fma.rn.f64 	%fd46, %fd44, %fd45, %fd43;
	st.global.f64 	[%rd3], %fd46;
	ld.global.f64 	%fd47, [%rd20+32];
	ld.global.f64 	%fd48, [%rd32+32];
	fma.rn.f64 	%fd49, %fd47, %fd48, %fd46;
	st.global.f64 	[%rd3], %fd49;
	ld.global.f64 	%fd50, [%rd20+40];
	ld.global.f64 	%fd51, [%rd32+40];
	fma.rn.f64 	%fd52, %fd50, %fd51, %fd49;
	st.global.f64 	[%rd3], %fd52;
	ld.global.f64 	%fd53, [%rd20+48];
	ld.global.f64 	%fd54, [%rd32+48];
	fma.rn.f64 	%fd55, %fd53, %fd54, %fd52;
	st.global.f64 	[%rd3], %fd55;
	ld.global.f64 	%fd56, [%rd20+56];
	ld.global.f64 	%fd57, [%rd32+56];
	fma.rn.f64 	%fd95, %fd56, %fd57, %fd55;
	st.global.f64 	[%rd3], %fd95;
	add.s32 	%r32, %r32, 16;
	add.s32 	%r31, %r31, 16;
	add.s64 	%rd32, %rd32, 128;
	setp.ne.s32 	%p4, %r32, 0;
	@%p4 bra 	$L__BB2_4;
$L__BB2_5:
	setp.eq.s32 	%p5, %r3, 0;
	@%p5 bra 	$L__BB2_14;
	and.b32  	%r11, %r23, 7;
	setp.lt.u32 	%p6, %r3, 8;
	@%p6 bra 	$L__BB2_8;
	add.s32 	%r29, %r34, %r2;
	mul.wide.s32 	%rd21, %r29, 8;
	add.s64 	%rd22, %rd2, %rd21;
	ld.global.f64 	%fd58, [%rd22];
	mul.wide.u32 	%rd23, %r34, 8;
	add.s64 	%rd24, %rd1, %rd23;
	ld.global.f64 	%fd59, [%rd24];
	fma.rn.f64 	%fd60, %fd58, %fd59, %fd95;
	st.global.f64 	[%rd3], %fd60;
	ld.global.f64 	%fd61, [%rd22+8];
	ld.global.f64 	%fd62, [%rd24+8];
	fma.rn.f64 	%fd63, %fd61, %fd62, %fd60;
	st.global.f64 	[%rd3], %fd63;
	ld.global.f64 	%fd64, [%rd22+16];
	ld.global.f64 	%fd65, [%rd24+16];
	fma.rn.f64 	%fd66, %fd64, %fd65, %fd63;
	st.global.f64 	[%rd3], %fd66;
	ld.global.f64 	%fd67, [%rd22+24];
	ld.global.f64 	%fd68, [%rd24+24];
	fma.rn.f64 	%fd69, %fd67, %fd68, %fd66;
	st.global.f64 	[%rd3], %fd69;
	ld.global.f64 	%fd70, [%rd22+32];
	ld.global.f64 	%fd71, [%rd24+32];
	fma.rn.f64 	%fd72, %fd70, %fd71, %fd69;
	st.global.f64 	[%rd3], %fd72;
	ld.global.f64 	%fd73, [%rd22+40];
	ld.global.f64 	%fd74, [%rd24+40];
	fma.rn.f64 	%fd75, %fd73, %fd74, %fd72;
	st.global.f64 	[%rd3], %fd75;
	ld.global.f64 	%fd76, [%rd22+48];
	ld.global.f64 	%fd77, [%rd24+48];
	fma.rn.f64 	%fd78, %fd76, %fd77, %fd75;
	st.global.f64 	[%rd3], %fd78;
	ld.global.f64 	%fd79, [%rd22+56];
	ld.global.f64 	%fd80, [%rd24+56];
	fma.rn.f64 	%fd95, %fd79, %fd80, %fd78;
	st.global.f64 	[%rd3], %fd95;
	add.s32 	%r34, %r34, 8;
$L__BB2_8:
	setp.eq.s32 	%p7, %r11, 0;
	@%p7 bra 	$L__BB2_14;
	and.b32  	%r14, %r23, 3;
	setp.lt.u32 	%p8, %r11, 4;
	@%p8 bra 	$L__BB2_11;
	add.s32 	%r30, %r34, %r2;
	mul.wide.s32 	%rd25, %r30, 8;
	add.s64 	%rd26, %rd2, %rd25;
	ld.global.f64 	%fd81, [%rd26];
	mul.wide.u32 	%rd27, %r34, 8;
	add.s64 	%rd28, %rd1, %rd27;
	ld.global.f64 	%fd82, [%rd28];
	fma.rn.f64 	%fd83, %fd81, %fd82, %fd95;
	st.global.f64 	[%rd3], %fd83;
	ld.global.f64 	%fd84, [%rd26+8];
	ld.global.f64 	%fd85, [%rd28+8];
	fma.rn.f64 	%fd86, %fd84, %fd85, %fd83;
	st.global.f64 	[%rd3], %fd86;
	ld.global.f64 	%fd87, [%rd26+16];
	ld.global.f64 	%fd88, [%rd28+16];
	fma.rn.f64 	%fd89, %fd87, %fd88, %fd86;
	st.global.f64 	[%rd3], %fd89;
	ld.global.f64 	%fd90, [%rd26+24];
	ld.global.f64 	%fd91, [%rd28+24];
	fma.rn.f64 	%fd95, %fd90, %fd91, %fd89;
	st.global.f64 	[%rd3], %fd95;
	add.s32 	%r34, %r34, 4;
$L__BB2_11:
	setp.eq.s32 	%p9, %r14, 0;
	@%p9 bra 	$L__BB2_14;
	mul.wide.u32 	%rd29, %r34, 8;
	add.s64 	%rd33, %rd1, %rd29;
	add.s32 	%r37, %r34, %r2;
	neg.s32 	%r36, %r14;
$L__BB2_13:
	.pragma "nounroll";
	mul.wide.s32 	%rd30, %r37, 8;
	add.s64 	%rd31, %rd2, %rd30;
	ld.global.f64 	%fd92, [%rd31];
	ld.global.f64 	%fd93, [%rd33];
	fma.rn.f64 	%fd95, %fd92, %fd93, %fd95;
	st.global.f64 	[%rd3], %fd95;
	add.s64 	%rd33, %rd33, 8;
	add.s32 	%r37, %r37, 1;
	add.s32 	%r36, %r36, 1;
	setp.ne.s32 	%p10, %r36, 0;
	@%p10 bra 	$L__BB2_13;
$L__BB2_14:
	ret;

}
	// .globl	_Z13softmaxKernelPdS_i
.visible .entry _Z13softmaxKernelPdS_i(
	.param .u64 .ptr .align 1 _Z13softmaxKernelPdS_i_param_0,
	.param .u64 .ptr .align 1 _Z13softmaxKernelPdS_i_param_1,
	.param .u32 _Z13softmaxKernelPdS_i_param_2
)
{
	.reg .pred 	%p<6>;
	.reg .b32 	%r<21>;
	.reg .b32 	%f<3>;
	.reg .b64 	%rd<12>;
	.reg .b64 	%fd<28>;

	ld.param.u64 	%rd6, [_Z13softmaxKernelPdS_i_param_0];
	ld.param.u64 	%rd7, [_Z13softmaxKernelPdS_i_param_1];
	ld.param.u32 	%r5, [_Z13softmaxKernelPdS_i_param_2];
	cvta.to.global.u64 	%rd1, %rd7;
	mov.u32 	%r6, %ctaid.x;
	mov.u32 	%r7, %ntid.x;
	mov.u32 	%r8, %tid.x;
	mad.lo.s32 	%r1, %r6, %r7, %r8;
	setp.ge.s32 	%p1, %r1, %r5;
	@%p1 bra 	$L__BB3_6;
	cvta.to.global.u64 	%rd8, %rd6;
	mul.wide.s32 	%rd9, %r1, 8;
	add.s64 	%rd2, %rd8, %rd9;
	ld.global.f64 	%fd1, [%rd2];
	fma.rn.f64 	%fd6, %fd1, 0d3FF71547652B82FE, 0d4338000000000000;
	{
	.reg .b32 %temp; 
	mov.b64 	{%r2, %temp}, %fd6;
	}
	mov.f64 	%fd7, 0dC338000000000000;
	add.rn.f64 	%fd8, %fd6, %fd7;
	fma.rn.f64 	%fd9, %fd8, 0dBFE62E42FEFA39EF, %fd1;
	fma.rn.f64 	%fd10, %fd8, 0dBC7ABC9E3B39803F, %fd9;
	fma.rn.f64 	%fd11, %fd10, 0d3E5ADE1569CE2BDF, 0d3E928AF3FCA213EA;
	fma.rn.f64 	%fd12, %fd11, %fd10, 0d3EC71DEE62401315;
	fma.rn.f64 	%fd13, %fd12, %fd10, 0d3EFA01997C89EB71;
	fma.rn.f64 	%fd14, %fd13, %fd10, 0d3F2A01A014761F65;
	fma.rn.f64 	%fd15, %fd14, %fd10, 0d3F56C16C1852B7AF;
	fma.rn.f64 	%fd16, %fd15, %fd10, 0d3F81111111122322;
	fma.rn.f64 	%fd17, %fd16, %fd10, 0d3FA55555555502A1;
	fma.rn.f64 	%fd18, %fd17, %fd10, 0d3FC5555555555511;
	fma.rn.f64 	%fd19, %fd18, %fd10, 0d3FE000000000000B;
	fma.rn.f64 	%fd20, %fd19, %fd10, 0d3FF0000000000000;
	fma.rn.f64 	%fd21, %fd20, %fd10, 0d3FF0000000000000;
	{
	.reg .b32 %temp; 
	mov.b64 	{%r3, %temp}, %fd21;
	}
	{
	.reg .b32 %temp; 
	mov.b64 	{%temp, %r4}, %fd21;
	}
	shl.b32 	%r9, %r2, 20;
	add.s32 	%r10, %r9, %r4;
	mov.b64 	%fd27, {%r3, %r10};
	{
	.reg .b32 %temp; 
	mov.b64 	{%temp, %r11}, %fd1;
	}
	mov.b32 	%f2, %r11;
	abs.f32 	%f1, %f2;
	setp.lt.f32 	%p2, %f1, 0f4086232B;
	@%p2 bra 	$L__BB3_4;
	setp.lt.f64 	%p3, %fd1, 0d0000000000000000;
	add.f64 	%fd22, %fd1, 0d7FF0000000000000;
	selp.f64 	%fd27, 0d0000000000000000, %fd22, %p3;
	setp.geu.f32 	%p4, %f1, 0f40874800;
	@%p4 bra 	$L__BB3_4;
	shr.u32 	%r12, %r2, 31;
	add.s32 	%r13, %r2, %r12;
	shr.s32 	%r14, %r13, 1;
	shl.b32 	%r15, %r14, 20;
	add.s32 	%r16, %r4, %r15;
	mov.b64 	%fd23, {%r3, %r16};
	sub.s32 	%r17, %r2, %r14;
	shl.b32 	%r18, %r17, 20;
	add.s32 	%r19, %r18, 1072693248;
	mov.b32 	%r20, 0;
	mov.b64 	%fd24, {%r20, %r19};
	mul.f64 	%fd27, %fd24, %fd23;
$L__BB3_4:
	st.global.f64 	[%rd2], %fd27;
	ld.global.u64 	%rd11, [%rd1];
$L__BB3_5:
	mov.b64 	%fd25, %rd11;
	add.f64 	%fd26, %fd27, %fd25;
	mov.b64 	%rd10, %fd26;
	atom.relaxed.global.cas.b64 	%rd5, [%rd1], %rd11, %rd10;
	setp.ne.s64 	%p5, %rd11, %rd5;
	mov.u64 	%rd11, %rd5;
	@%p5 bra 	$L__BB3_5;
$L__BB3_6:
	ret;

}
	// .globl	_Z22softmaxNormalizeKernelPdS_i
.visible .entry _Z22softmaxNormalizeKernelPdS_i(
	.param .u64 .ptr .align 1 _Z22softmaxNormalizeKernelPdS_i_param_0,
	.param .u64 .ptr .align 1 _Z22softmaxNormalizeKernelPdS_i_param_1,
	.param .u32 _Z22softmaxNormalizeKernelPdS_i_param_2
)
{
	.reg .pred 	%p<2>;
	.reg .b32 	%r<6>;
	.reg .b64 	%rd<7>;
	.reg .b64 	%fd<4>;

	ld.param.u64 	%rd1, [_Z22softmaxNormalizeKernelPdS_i_param_0];
	ld.param.u64 	%rd2, [_Z22softmaxNormalizeKernelPdS_i_param_1];
	ld.param.u32 	%r2, [_Z22softmaxNormalizeKernelPdS_i_param_2];
	mov.u32 	%r3, %ctaid.x;
	mov.u32 	%r4, %ntid.x;
	mov.u32 	%r5, %tid.x;
	mad.lo.s32 	%r1, %r3, %r4, %r5;
	setp.ge.s32 	%p1, %r1, %r2;
	@%p1 bra 	$L__BB4_2;
	cvta.to.global.u64 	%rd3, %rd1;
	cvta.to.global.u64 	%rd4, %rd2;
	mul.wide.s32 	%rd5, %r1, 8;
	add.s64 	%rd6, %rd3, %rd5;
	ld.global.f64 	%fd1, [%rd6];
	ld.global.f64 	%fd2, [%rd4];
	div.rn.f64 	%fd3, %fd1, %fd2;
	st.global.f64 	[%rd6], %fd3;
$L__BB4_2:
	ret;

}
	// .globl	_Z27computeOutputGradientKernelPdS_S_i
.visible .entry _Z27computeOutputGradientKernelPdS_S_i(
	.param .u64 .ptr .align 1 _Z27computeOutputGradientKernelPdS_S_i_param_0,
	.param .u64 .ptr .align 1 _Z27computeOutputGradientKernelPdS_S_i_param_1,
	.param .u64 .ptr .align 1 _Z27computeOutputGradientKernelPdS_S_i_param_2,
	.param .u32 _Z27computeOutputGradientKernelPdS_S_i_param_3
)
{
	.reg .pred 	%p<2>;
	.reg .b32 	%r<6>;
	.reg .b64 	%rd<11>;
	.reg .b64 	%fd<4>;

	ld.param.u64 	%rd1, [_Z27computeOutputGradientKernelPdS_S_i_param_0];
	ld.param.u64 	%rd2, [_Z27computeOutputGradientKernelPdS_S_i_param_1];
	ld.param.u64 	%rd3, [_Z27computeOutputGradientKernelPdS_S_i_param_2];
	ld.param.u32 	%r2, [_Z27computeOutputGradientKernelPdS_S_i_param_3];
	mov.u32 	%r3, %ctaid.x;
	mov.u32 	%r4, %ntid.x;
	mov.u32 	%r5, %tid.x;
	mad.lo.s32 	%r1, %r3, %r4, %r5;
	setp.ge.s32 	%p1, %r1, %r2;
	@%p1 bra 	$L__BB5_2;
	cvta.to.global.u64 	%rd4, %rd1;
	cvta.to.global.u64 	%rd5, %rd2;
	cvta.to.global.u64 	%rd6, %rd3;
	mul.wide.s32 	%rd7, %r1, 8;
	add.s64 	%rd8, %rd4, %rd7;
	ld.global.f64 	%fd1, [%rd8];
	add.s64 	%rd9, %rd5, %rd7;
	ld.global.f64 	%fd2, [%rd9];
	sub.f64 	%fd3, %fd1, %fd2;
	add.s64 	%rd10, %rd6, %rd7;
	st.global.f64 	[%rd10], %fd3;
$L__BB5_2:
	ret;

}
	// .globl	_Z27computeHiddenGradientKernelPdS_S_S_ii
.visible .entry _Z27computeHiddenGradientKernelPdS_S_S_ii(
	.param .u64 .ptr .align 1 _Z27computeHiddenGradientKernelPdS_S_S_ii_param_0,
	.param .u64 .ptr .align 1 _Z27computeHiddenGradientKernelPdS_S_S_ii_param_1,
	.param .u64 .ptr .align 1 _Z27computeHiddenGradientKernelPdS_S_S_ii_param_2,
	.param .u64 .ptr .align 1 _Z27computeHiddenGradientKernelPdS_S_S_ii_param_3,
	.param .u32 _Z27computeHiddenGradientKernelPdS_S_S_ii_param_4,
	.param .u32 _Z27computeHiddenGradientKernelPdS_S_S_ii_param_5
)
{
	.reg .pred 	%p<12>;
	.reg .b32 	%r<31>;
	.reg .b64 	%rd<46>;
	.reg .b64 	%fd<62>;

	ld.param.u64 	%rd9, [_Z27computeHiddenGradientKernelPdS_S_S_ii_param_0];
	ld.param.u64 	%rd10, [_Z27computeHiddenGradientKernelPdS_S_S_ii_param_1];
	ld.param.u64 	%rd7, [_Z27computeHiddenGradientKernelPdS_S_S_ii_param_2];
	ld.param.u64 	%rd8, [_Z27computeHiddenGradientKernelPdS_S_S_ii_param_3];
	ld.param.u32 	%r16, [_Z27computeHiddenGradientKernelPdS_S_S_ii_param_4];
	ld.param.u32 	%r17, [_Z27computeHiddenGradientKernelPdS_S_S_ii_param_5];
	cvta.to.global.u64 	%rd1, %rd10;
	cvta.to.global.u64 	%rd2, %rd9;
	mov.u32 	%r18, %ctaid.x;
	mov.u32 	%r19, %ntid.x;
	mov.u32 	%r20, %tid.x;
	mad.lo.s32 	%r1, %r18, %r19, %r20;
	setp.ge.s32 	%p1, %r1, %r16;
	@%p1 bra 	$L__BB6_14;
	cvta.to.global.u64 	%rd11, %rd8;
	mul.wide.s32 	%rd12, %r1, 8;
	add.s64 	%rd3, %rd11, %rd12;
	mov.b64 	%rd13, 0;
	st.global.u64 	[%rd3], %rd13;
	setp.lt.s32 	%p2, %r17, 1;
	mov.f64 	%fd61, 0d0000000000000000;
	@%p2 bra 	$L__BB6_13;
	and.b32  	%r2, %r17, 7;
	setp.lt.u32 	%p3, %r17, 8;
	mov.b32 	%r29, 0;
	mov.f64 	%fd61, 0d0000000000000000;
	@%p3 bra 	$L__BB6_5;
	and.b32  	%r29, %r17, 2147483640;
	neg.s32 	%r27, %r29;
	shl.b32 	%r5, %r16, 3;
	add.s64 	%rd45, %rd1, 32;
	mov.f64 	%fd61, 0d0000000000000000;
	mul.wide.s32 	%rd16, %r16, 8;
	mov.u32 	%r26, %r1;
$L__BB6_4:
	.pragma "nounroll";
	mul.wide.s32 	%rd14, %r26, 8;
	add.s64 	%rd15, %rd2, %rd14;
	ld.global.f64 	%fd13, [%rd15];
	ld.global.f64 	%fd14, [%rd45+-32];
	fma.rn.f64 	%fd15, %fd13, %fd14, %fd61;
	st.global.f64 	[%rd3], %fd15;
	add.s64 	%rd17, %rd15, %rd16;
	ld.global.f64 	%fd16, [%rd17];
	ld.global.f64 	%fd17, [%rd45+-24];
	fma.rn.f64 	%fd18, %fd16, %fd17, %fd15;
	st.global.f64 	[%rd3], %fd18;
	add.s64 	%rd18, %rd17, %rd16;
	ld.global.f64 	%fd19, [%rd18];
	ld.global.f64 	%fd20, [%rd45+-16];
	fma.rn.f64 	%fd21, %fd19, %fd20, %fd18;
	st.global.f64 	[%rd3], %fd21;
	add.s64 	%rd19, %rd18, %rd16;
	ld.global.f64 	%fd22, [%rd19];
	ld.global.f64 	%fd23, [%rd45+-8];
	fma.rn.f64 	%fd24, %fd22, %fd23, %fd21;
	st.global.f64 	[%rd3], %fd24;
	add.s64 	%rd20, %rd19, %rd16;
	ld.global.f64 	%fd25, [%rd20];
	ld.global.f64 	%fd26, [%rd45];
	fma.rn.f64 	%fd27, %fd25, %fd26, %fd24;
	st.global.f64 	[%rd3], %fd27;
	add.s64 	%rd21, %rd20, %rd16;
	ld.global.f64 	%fd28, [%rd21];
	ld.global.f64 	%fd29, [%rd45+8];
	fma.rn.f64 	%fd30, %fd28, %fd29, %fd27;
	st.global.f64 	[%rd3], %fd30;
	add.s64 	%rd22, %rd21, %rd16;
	ld.global.f64 	%fd31, [%rd22];
	ld.global.f64 	%fd32, [%rd45+16];
	fma.rn.f64 	%fd33, %fd31, %fd32, %fd30;
	st.global.f64 	[%rd3], %fd33;
	add.s64 	%rd23, %rd22, %rd16;
	ld.global.f64 	%fd34, [%rd23];
	ld.global.f64 	%fd35, [%rd45+24];
	fma.rn.f64 	%fd61, %fd34, %fd35, %fd33;
	st.global.f64 	[%rd3], %fd61;
	add.s32 	%r27, %r27, 8;
	add.s32 	%r26, %r26, %r5;
	add.s64 	%rd45, %rd45, 64;
	setp.ne.s32 	%p4, %r27, 0;
	@%p4 bra 	$L__BB6_4;
$L__BB6_5:
	setp.eq.s32 	%p5, %r2, 0;
	@%p5 bra 	$L__BB6_13;
	and.b32  	%r11, %r17, 3;
	setp.lt.u32 	%p6, %r2, 4;
	@%p6 bra 	$L__BB6_8;
	mad.lo.s32 	%r22, %r29, %r16, %r1;
	mul.wide.s32 	%rd24, %r22, 8;
	add.s64 	%rd25, %rd2, %rd24;
	ld.global.f64 	%fd36, [%rd25];
	mul.wide.u32 	%rd26, %r29, 8;
	add.s64 	%rd27, %rd1, %rd26;
	ld.global.f64 	%fd37, [%rd27];
	fma.rn.f64 	%fd38, %fd36, %fd37, %fd61;
	st.global.f64 	[%rd3], %fd38;
	mul.wide.s32 	%rd28, %r16, 8;
	add.s64 	%rd29, %rd25, %rd28;
	ld.global.f64 	%fd39, [%rd29];
	ld.global.f64 	%fd40, [%rd27+8];
	fma.rn.f64 	%fd41, %fd39, %fd40, %fd38;
	st.global.f64 	[%rd3], %fd41;
	add.s64 	%rd30, %rd29, %rd28;
	ld.global.f64 	%fd42, [%rd30];
	ld.global.f64 	%fd43, [%rd27+16];
	fma.rn.f64 	%fd44, %fd42, %fd43, %fd41;
	st.global.f64 	[%rd3], %fd44;
	add.s64 	%rd31, %rd30, %rd28;
	ld.global.f64 	%fd45, [%rd31];
	ld.global.f64 	%fd46, [%rd27+24];
	fma.rn.f64 	%fd61, %fd45, %fd46, %fd44;
	st.global.f64 	[%rd3], %fd61;
	add.s32 	%r29, %r29, 4;
$L__BB6_8:
	setp.eq.s32 	%p7, %r11, 0;
	@%p7 bra 	$L__BB6_13;
	setp.eq.s32 	%p8, %r11, 1;
	@%p8 bra 	$L__BB6_11;
	mad.lo.s32 	%r23, %r29, %r16, %r1;
	mul.wide.s32 	%rd32, %r23, 8;
	add.s64 	%rd33, %rd2, %rd32;
	ld.global.f64 	%fd47, [%rd33];
	mul.wide.u32 	%rd34, %r29, 8;
	add.s64 	%rd35, %rd1, %rd34;
	ld.global.f64 	%fd48, [%rd35];
	fma.rn.f64 	%fd49, %fd47, %fd48, %fd61;
	st.global.f64 	[%rd3], %fd49;
	mul.wide.s32 	%rd36, %r16, 8;
	add.s64 	%rd37, %rd33, %rd36;
	ld.global.f64 	%fd50, [%rd37];
	ld.global.f64 	%fd51, [%rd35+8];
	fma.rn.f64 	%fd61, %fd50, %fd51, %fd49;
	st.global.f64 	[%rd3], %fd61;
	add.s32 	%r29, %r29, 2;
$L__BB6_11:
	and.b32  	%r24, %r17, 1;
	setp.eq.b32 	%p9, %r24, 1;
	not.pred 	%p10, %p9;
	@%p10 bra 	$L__BB6_13;
	mad.lo.s32 	%r25, %r29, %r16, %r1;
	mul.wide.s32 	%rd38, %r25, 8;
	add.s64 	%rd39, %rd2, %rd38;
	ld.global.f64 	%fd52, [%rd39];
	mul.wide.u32 	%rd40, %r29, 8;
	add.s64 	%rd41, %rd1, %rd40;
	ld.global.f64 	%fd53, [%rd41];
	fma.rn.f64 	%fd61, %fd52, %fd53, %fd61;
	st.global.f64 	[%rd3], %fd61;
$L__BB6_13:
	cvta.to.global.u64 	%rd42, %rd7;
	add.s64 	%rd44, %rd42, %rd12;
	ld.global.f64 	%fd54, [%rd44];
	setp.gt.f64 	%p11, %fd54, 0d0000000000000000;
	selp.f64 	%fd55, 0d3FF0000000000000, 0d0000000000000000, %p11;
	mul.f64 	%fd56, %fd61, %fd55;
	st.global.f64 	[%rd3], %fd56;
$L__BB6_14:
	ret;

}
	// .globl	_Z25updateOutputWeightsKernelPdS_S_dii
.visible .entry _Z25updateOutputWeightsKernelPdS_S_dii(
	.param .u64 .ptr .align 1 _Z25updateOutputWeightsKernelPdS_S_dii_param_0,
	.param .u64 .ptr .align 1 _Z25updateOutputWeightsKernelPdS_S_dii_param_1,
	.param .u64 .ptr .align 1 _Z25updateOutputWeightsKernelPdS_S_dii_param_2,
	.param .f64 _Z25updateOutputWeightsKernelPdS_S_dii_param_3,
	.param .u32 _Z25updateOutputWeightsKernelPdS_S_dii_param_4,
	.param .u32 _Z25updateOutputWeightsKernelPdS_S_dii_param_5
)
{
	.reg .pred 	%p<4>;
	.reg .b32 	%r<14>;
	.reg .b64 	%rd<13>;
	.reg .b64 	%fd<8>;

	ld.param.u64 	%rd1, [_Z25updateOutputWeightsKernelPdS_S_dii_param_0];
	ld.param.u64 	%rd2, [_Z25updateOutputWeightsKernelPdS_S_dii_param_1];
	ld.param.u64 	%rd3, [_Z25updateOutputWeightsKernelPdS_S_dii_param_2];
	ld.param.f64 	%fd1, [_Z25updateOutputWeightsKernelPdS_S_dii_param_3];
	ld.param.u32 	%r4, [_Z25updateOutputWeightsKernelPdS_S_dii_param_4];
	ld.param.u32 	%r5, [_Z25updateOutputWeightsKernelPdS_S_dii_param_5];
	mov.u32 	%r6, %ctaid.x;
	mov.u32 	%r7, %ntid.x;
	mov.u32 	%r8, %tid.x;
	mad.lo.s32 	%r1, %r6, %r7, %r8;
	mov.u32 	%r9, %ctaid.y;
	mov.u32 	%r10, %ntid.y;
	mov.u32 	%r11, %tid.y;
	mad.lo.s32 	%r12, %r9, %r10, %r11;
	setp.ge.s32 	%p1, %r1, %r4;
	setp.ge.s32 	%p2, %r12, %r5;
	or.pred  	%p3, %p1, %p2;
	@%p3 bra 	$L__BB7_2;
	cvta.to.global.u64 	%rd4, %rd2;
	cvta.to.global.u64 	%rd5, %rd3;
	cvta.to.global.u64 	%rd6, %rd1;
	mul.wide.s32 	%rd7, %r1, 8;
	add.s64 	%rd8, %rd4, %rd7;
	ld.global.f64 	%fd2, [%rd8];
	mul.f64 	%fd3, %fd1, %fd2;
	mul.wide.u32 	%rd9, %r12, 8;
	add.s64 	%rd10, %rd5, %rd9;
	ld.global.f64 	%fd4, [%rd10];
	mul.f64 	%fd5, %fd3, %fd4;
	mad.lo.s32 	%r13, %r5, %r1, %r12;
	mul.wide.s32 	%rd11, %r13, 8;
	add.s64 	%rd12, %rd6, %rd11;
	ld.global.f64 	%fd6, [%rd12];
	sub.f64 	%fd7, %fd6, %fd5;
	st.global.f64 	[%rd12], %fd7;
$L__BB7_2:
	ret;

}
	// .globl	_Z25updateHiddenWeightsKernelPdS_S_dii
.visible .entry _Z25updateHiddenWeightsKernelPdS_S_dii(
	.param .u64 .ptr .align 1 _Z25updateHiddenWeightsKernelPdS_S_dii_param_0,
	.param .u64 .ptr .align 1 _Z25updateHiddenWeightsKernelPdS_S_dii_param_1,
	.param .u64 .ptr .align 1 _Z25updateHiddenWeightsKernelPdS_S_dii_param_2,
	.param .f64 _Z25updateHiddenWeightsKernelPdS_S_dii_param_3,
	.param .u32 _Z25updateHiddenWeightsKernelPdS_S_dii_param_4,
	.param .u32 _Z25updateHiddenWeightsKernelPdS_S_dii_param_5
)
{
	.reg .pred 	%p<4>;
	.reg .b32 	%r<14>;
	.reg .b64 	%rd<13>;
	.reg .b64 	%fd<8>;

	ld.param.u64 	%rd1, [_Z25updateHiddenWeightsKernelPdS_S_dii_param_0];
	ld.param.u64 	%rd2, [_Z25updateHiddenWeightsKernelPdS_S_dii_param_1];
	ld.param.u64 	%rd3, [_Z25updateHiddenWeightsKernelPdS_S_dii_param_2];
	ld.param.f64 	%fd1, [_Z25updateHiddenWeightsKernelPdS_S_dii_param_3];
	ld.param.u32 	%r4, [_Z25updateHiddenWeightsKernelPdS_S_dii_param_4];
	ld.param.u32 	%r5, [_Z25updateHiddenWeightsKernelPdS_S_dii_param_5];
	mov.u32 	%r6, %ctaid.x;
	mov.u32 	%r7, %ntid.x;
	mov.u32 	%r8, %tid.x;
	mad.lo.s32 	%r1, %r6, %r7, %r8;
	mov.u32 	%r9, %ctaid.y;
	mov.u32 	%r10, %ntid.y;
	mov.u32 	%r11, %tid.y;
	mad.lo.s32 	%r12, %r9, %r10, %r11;
	setp.ge.s32 	%p1, %r1, %r4;
	setp.ge.s32 	%p2, %r12, %r5;
	or.pred  	%p3, %p1, %p2;
	@%p3 bra 	$L__BB8_2;
	cvta.to.global.u64 	%rd4, %rd2;
	cvta.to.global.u64 	%rd5, %rd3;
	cvta.to.global.u64 	%rd6, %rd1;
	mul.wide.s32 	%rd7, %r1, 8;
	add.s64 	%rd8, %rd4, %rd7;
	ld.global.f64 	%fd2, [%rd8];
	mul.f64 	%fd3, %fd1, %fd2;
	mul.wide.u32 	%rd9, %r12, 8;
	add.s64 	%rd10, %rd5, %rd9;
	ld.global.f64 	%fd4, [%rd10];
	mul.f64 	%fd5, %fd3, %fd4;
	mad.lo.s32 	%r13, %r5, %r1, %r12;
	mul.wide.s32 	%rd11, %r13, 8;
	add.s64 	%rd12, %rd6, %rd11;
	ld.global.f64 	%fd6, [%rd12];
	sub.f64 	%fd7, %fd6, %fd5;
	st.global.f64 	[%rd12], %fd7;
$L__BB8_2:
	ret;

}
	// .globl	_Z22updateOutputBiasKernelPdS_di
.visible .entry _Z22updateOutputBiasKernelPdS_di(
	.param .u64 .ptr .align 1 _Z22updateOutputBiasKernelPdS_di_param_0,
	.param .u64 .ptr .align 1 _Z22updateOutputBiasKernelPdS_di_param_1,
	.param .f64 _Z22updateOutputBiasKernelPdS_di_param_2,
	.param .u32 _Z22updateOutputBiasKernelPdS_di_param_3
)
{
	.reg .pred 	%p<2>;
	.reg .b32 	%r<6>;
	.reg .b64 	%rd<8>;
	.reg .b64 	%fd<6>;

	ld.param.u64 	%rd1, [_Z22updateOutputBiasKernelPdS_di_param_0];
	ld.param.u64 	%rd2, [_Z22updateOutputBiasKernelPdS_di_param_1];
	ld.param.f64 	%fd1, [_Z22updateOutputBiasKernelPdS_di_param_2];
	ld.param.u32 	%r2, [_Z22updateOutputBiasKernelPdS_di_param_3];
	mov.u32 	%r3, %ctaid.x;
	mov.u32 	%r4, %ntid.x;
	mov.u32 	%r5, %tid.x;
	mad.lo.s32 	%r1, %r3, %r4, %r5;
	setp.ge.s32 	%p1, %r1, %r2;
	@%p1 bra 	$L__BB9_2;
	cvta.to.global.u64 	%rd3, %rd2;
	cvta.to.global.u64 	%rd4, %rd1;
	mul.wide.s32 	%rd5, %r1, 8;
	add.s64 	%rd6, %rd3, %rd5;
	ld.global.f64 	%fd2, [%rd6];
	mul.f64 	%fd3, %fd1, %fd2;
	add.s64 	%rd7, %rd4, %rd5;
	ld.global.f64 	%fd4, [%rd7];
	sub.f64 	%fd5, %fd4, %fd3;
	st.global.f64 	[%rd7], %fd5;
$L__BB9_2:
	ret;

}
	// .globl	_Z22updateHiddenBiasKernelPdS_di
.visible .entry _Z22updateHiddenBiasKernelPdS_di(
	.param .u64 .ptr .align 1 _Z22updateHiddenBiasKernelPdS_di_param_0,
	.param .u64 .ptr .align 1 _Z22updateHiddenBiasKernelPdS_di_param_1,
	.param .f64 _Z22updateHiddenBiasKernelPdS_di_param_2,
	.param .u32 _Z22updateHiddenBiasKernelPdS_di_param_3
)
{
	.reg .pred 	%p<2>;
	.reg .b32 	%r<6>;
	.reg .b64 	%rd<8>;
	.reg .b64 	%fd<6>;

	ld.param.u64 	%rd1, [_Z22updateHiddenBiasKernelPdS_di_param_0];
	ld.param.u64 	%rd2, [_Z22updateHiddenBiasKernelPdS_di_param_1];
	ld.param.f64 	%fd1, [_Z22updateHiddenBiasKernelPdS_di_param_2];
	ld.param.u32 	%r2, [_Z22updateHiddenBiasKernelPdS_di_param_3];
	mov.u32 	%r3, %ctaid.x;
	mov.u32 	%r4, %ntid.x;
	mov.u32 	%r5, %tid.x;
	mad.lo.s32 	%r1, %r3, %r4, %r5;
	setp.ge.s32 	%p1, %r1, %r2;
	@%p1 bra 	$L__BB10_2;
	cvta.to.global.u64 	%rd3, %rd2;
	cvta.to.global.u64 	%rd4, %rd1;
	mul.wide.s32 	%rd5, %r1, 8;
	add.s64 	%rd6, %rd3, %rd5;
	ld.global.f64 	%fd2, [%rd6];
	mul.f64 	%fd3, %fd1, %fd2;
	add.s64 	%rd7, %rd4, %rd5;
	ld.global.f64 	%fd4, [%rd7];
	sub.f64 	%fd5, %fd4, %fd3;
	st.global.f64 	[%rd7], %fd5;
$L__BB10_2:
	ret;

}
	// .globl	_Z17computeLossKernelPdS_S_i
.visible .entry _Z17computeLossKernelPdS_S_i(
	.param .u64 .ptr .align 1 _Z17computeLossKernelPdS_S_i_param_0,
	.param .u64 .ptr .align 1 _Z17computeLossKernelPdS_S_i_param_1,
	.param .u64 .ptr .align 1 _Z17computeLossKernelPdS_S_i_param_2,
	.param .u32 _Z17computeLossKernelPdS_S_i_param_3
)
{
	.reg .pred 	%p<8>;
	.reg .b32 	%r<34>;
	.reg .b64 	%rd<16>;
	.reg .b64 	%fd<49>;

	ld.param.u64 	%rd5, [_Z17computeLossKernelPdS_S_i_param_0];
	ld.param.u64 	%rd6, [_Z17computeLossKernelPdS_S_i_param_1];
	ld.param.u64 	%rd7, [_Z17computeLossKernelPdS_S_i_param_2];
	ld.param.u32 	%r12, [_Z17computeLossKernelPdS_S_i_param_3];
	cvta.to.global.u64 	%rd1, %rd7;
	mov.u32 	%r13, %ctaid.x;
	mov.u32 	%r14, %ntid.x;
	mov.u32 	%r15, %tid.x;
	mad.lo.s32 	%r1, %r13, %r14, %r15;
	setp.ge.s32 	%p1, %r1, %r12;
	@%p1 bra 	$L__BB11_11;
	cvta.to.global.u64 	%rd8, %rd6;
	mul.wide.s32 	%rd9, %r1, 8;
	add.s64 	%rd10, %rd8, %rd9;
	ld.global.f64 	%fd10, [%rd10];
	setp.leu.f64 	%p2, %fd10, 0d0000000000000000;
	@%p2 bra 	$L__BB11_11;
	cvta.to.global.u64 	%rd11, %rd5;
	add.s64 	%rd13, %rd11, %rd9;
	ld.global.f64 	%fd46, [%rd13];
	{
	.reg .b32 %temp; 
	mov.b64 	{%temp, %r30}, %fd46;
	}
	{
	.reg .b32 %temp; 
	mov.b64 	{%r31, %temp}, %fd46;
	}
	setp.gt.s32 	%p3, %r30, 1048575;
	mov.b32 	%r32, -1023;
	@%p3 bra 	$L__BB11_4;
	mul.f64 	%fd46, %fd46, 0d4350000000000000;
	{
	.reg .b32 %temp; 
	mov.b64 	{%temp, %r30}, %fd46;
	}
	{
	.reg .b32 %temp; 
	mov.b64 	{%r31, %temp}, %fd46;
	}
	mov.b32 	%r32, -1077;
$L__BB11_4:
	add.s32 	%r18, %r30, -1;
	setp.gt.u32 	%p4, %r18, 2146435070;
	@%p4 bra 	$L__BB11_8;
	shr.u32 	%r21, %r30, 20;
	add.s32 	%r33, %r32, %r21;
	and.b32  	%r22, %r30, 1048575;
	or.b32  	%r23, %r22, 1072693248;
	mov.b64 	%fd47, {%r31, %r23};
	setp.lt.u32 	%p6, %r23, 1073127583;
	@%p6 bra 	$L__BB11_7;
	{
	.reg .b32 %temp; 
	mov.b64 	{%r24, %temp}, %fd47;
	}
	{
	.reg .b32 %temp; 
	mov.b64 	{%temp, %r25}, %fd47;
	}
	add.s32 	%r26, %r25, -1048576;
	mov.b64 	%fd47, {%r24, %r26};
	add.s32 	%r33, %r33, 1;
$L__BB11_7:
	add.f64 	%fd12, %fd47, 0dBFF0000000000000;
	add.f64 	%fd13, %fd47, 0d3FF0000000000000;
	rcp.approx.ftz.f64 	%fd14, %fd13;
	neg.f64 	%fd15, %fd13;
	fma.rn.f64 	%fd16, %fd15, %fd14, 0d3FF0000000000000;
	fma.rn.f64 	%fd17, %fd16, %fd16, %fd16;
	fma.rn.f64 	%fd18, %fd17, %fd14, %fd14;
	mul.f64 	%fd19, %fd12, %fd18;
	fma.rn.f64 	%fd20, %fd12, %fd18, %fd19;
	mul.f64 	%fd21, %fd20, %fd20;
	fma.rn.f64 	%fd22, %fd21, 0d3EB1380B3AE80F1E, 0d3ED0EE258B7A8B04;
	fma.rn.f64 	%fd23, %fd22, %fd21, 0d3EF3B2669F02676F;
	fma.rn.f64 	%fd24, %fd23, %fd21, 0d3F1745CBA9AB0956;
	fma.rn.f64 	%fd25, %fd24, %fd21, 0d3F3C71C72D1B5154;
	fma.rn.f64 	%fd26, %fd25, %fd21, 0d3F624924923BE72D;
	fma.rn.f64 	%fd27, %fd26, %fd21, 0d3F8999999999A3C4;
	fma.rn.f64 	%fd28, %fd27, %fd21, 0d3FB5555555555554;
	sub.f64 	%fd29, %fd12, %fd20;
	add.f64 	%fd30, %fd29, %fd29;
	neg.f64 	%fd31, %fd20;
	fma.rn.f64 	%fd32, %fd31, %fd12, %fd30;
	mul.f64 	%fd33, %fd18, %fd32;
	mul.f64 	%fd34, %fd21, %fd28;
	fma.rn.f64 	%fd35, %fd34, %fd20, %fd33;
	xor.b32  	%r27, %r33, -2147483648;
	mov.b32 	%r28, 1127219200;
	mov.b64 	%fd36, {%r27, %r28};
	mov.b32 	%r29, -2147483648;
	mov.b64 	%fd37, {%r29, %r28};
	sub.f64 	%fd38, %fd36, %fd37;
	fma.rn.f64 	%fd39, %fd38, 0d3FE62E42FEFA39EF, %fd20;
	fma.rn.f64 	%fd40, %fd38, 0dBFE62E42FEFA39EF, %fd39;
	sub.f64 	%fd41, %fd40, %fd20;
	sub.f64 	%fd42, %fd35, %fd41;
	fma.rn.f64 	%fd43, %fd38, 0d3C7ABC9E3B39803F, %fd42;
	add.f64 	%fd48, %fd39, %fd43;
	bra.uni 	$L__BB11_9;
$L__BB11_8:
	fma.rn.f64 	%fd11, %fd46, 0d7FF0000000000000, 0d7FF0000000000000;
	{
	.reg .b32 %temp; 
	mov.b64 	{%temp, %r19}, %fd46;
	}
	and.b32  	%r20, %r19, 2147483647;
	setp.eq.s32 	%p5, %r20, 0;
	selp.f64 	%fd48, 0dFFF0000000000000, %fd11, %p5;
$L__BB11_9:
	ld.global.u64 	%rd15, [%rd1];
$L__BB11_10:
	mov.b64 	%fd44, %rd15;
	sub.f64 	%fd45, %fd44, %fd48;
	mov.b64 	%rd14, %fd45;
	atom.relaxed.global.cas.b64 	%rd4, [%rd1], %rd15, %rd14;
	setp.ne.s64 	%p7, %rd15, %rd4;
	mov.u64 	%rd15, %rd4;
	@%p7 bra 	$L__BB11_10;
$L__BB11_11:
	ret;

}
	// .globl	_Z16softmaxExpKernelPdi
.visible .entry _Z16softmaxExpKernelPdi(
	.param .u64 .ptr .align 1 _Z16softmaxExpKernelPdi_param_0,
	.param .u32 _Z16softmaxExpKernelPdi_param_1
)
{
	.reg .pred 	%p<5>;
	.reg .b32 	%r<21>;
	.reg .b32 	%f<3>;
	.reg .b64 	%rd<5>;
	.reg .b64 	%fd<26>;

	ld.param.u64 	%rd2, [_Z16softmaxExpKernelPdi_param_0];
	ld.param.u32 	%r5, [_Z16softmaxExpKernelPdi_param_1];
	mov.u32 	%r6, %ctaid.x;
	mov.u32 	%r7, %ntid.x;
	mov.u32 	%r8, %tid.x;
	mad.lo.s32 	%r1, %r6, %r7, %r8;
	setp.ge.s32 	%p1, %r1, %r5;
	@%p1 bra 	$L__BB12_5;
	cvta.to.global.u64 	%rd3, %rd2;
	mul.wide.s32 	%rd4, %r1, 8;
	add.s64 	%rd1, %rd3, %rd4;
	ld.global.f64 	%fd1, [%rd1];
	fma.rn.f64 	%fd6, %fd1, 0d3FF71547652B82FE, 0d4338000000000000;
	{
	.reg .b32 %temp; 
	mov.b64 	{%r2, %temp}, %fd6;
	}
	mov.f64 	%fd7, 0dC338000000000000;
	add.rn.f64 	%fd8, %fd6, %fd7;
	fma.rn.f64 	%fd9, %fd8, 0dBFE62E42FEFA39EF, %fd1;
	fma.rn.f64 	%fd10, %fd8, 0dBC7ABC9E3B39803F, %fd9;
	fma.rn.f64 	%fd11, %fd10, 0d3E5ADE1569CE2BDF, 0d3E928AF3FCA213EA;
	fma.rn.f64 	%fd12, %fd11, %fd10, 0d3EC71DEE62401315;
	fma.rn.f64 	%fd13, %fd12, %fd10, 0d3EFA01997C89EB71;
	fma.rn.f64 	%fd14, %fd13, %fd10, 0d3F2A01A014761F65;
	fma.rn.f64 	%fd15, %fd14, %fd10, 0d3F56C16C1852B7AF;
	fma.rn.f64 	%fd16, %fd15, %fd10, 0d3F81111111122322;
	fma.rn.f64 	%fd17, %fd16, %fd10, 0d3FA55555555502A1;
	fma.rn.f64 	%fd18, %fd17, %fd10, 0d3FC5555555555511;
	fma.rn.f64 	%fd19, %fd18, %fd10, 0d3FE000000000000B;
	fma.rn.f64 	%fd20, %fd19, %fd10, 0d3FF0000000000000;
	fma.rn.f64 	%fd21, %fd20, %fd10, 0d3FF0000000000000;
	{
	.reg .b32 %temp; 
	mov.b64 	{%r3, %temp}, %fd21;
	}
	{
	.reg .b32 %temp; 
	mov.b64 	{%temp, %r4}, %fd21;
	}
	shl.b32 	%r9, %r2, 20;
	add.s32 	%r10, %r9, %r4;
	mov.b64 	%fd25, {%r3, %r10};
	{
	.reg .b32 %temp; 
	mov.b64 	{%temp, %r11}, %fd1;
	}
	mov.b32 	%f2, %r11;
	abs.f32 	%f1, %f2;
	setp.lt.f32 	%p2, %f1, 0f4086232B;
	@%p2 bra 	$L__BB12_4;
	setp.lt.f64 	%p3, %fd1, 0d0000000000000000;
	add.f64 	%fd22, %fd1, 0d7FF0000000000000;
	selp.f64 	%fd25, 0d0000000000000000, %fd22, %p3;
	setp.geu.f32 	%p4, %f1, 0f40874800;
	@%p4 bra 	$L__BB12_4;
	shr.u32 	%r12, %r2, 31;
	add.s32 	%r13, %r2, %r12;
	shr.s32 	%r14, %r13, 1;
	shl.b32 	%r15, %r14, 20;
	add.s32 	%r16, %r4, %r15;
	mov.b64 	%fd23, {%r3, %r16};
	sub.s32 	%r17, %r2, %r14;
	shl.b32 	%r18, %r17, 20;
	add.s32 	%r19, %r18, 1072693248;
	mov.b32 	%r20, 0;
	mov.b64 	%fd24, {%r20, %r19};
	mul.f64 	%fd25, %fd24, %fd23;
$L__BB12_4:
	st.global.f64 	[%rd1], %fd25;
$L__BB12_5:
	ret;

}
	// .globl	_Z16softmaxSumKernelPdS_i
.visible .entry _Z16softmaxSumKernelPdS_i(
	.param .u64 .ptr .align 1 _Z16softmaxSumKernelPdS_i_param_0,
	.param .u64 .ptr .align 1 _Z16softmaxSumKernelPdS_i_param_1,
	.param .u32 _Z16softmaxSumKernelPdS_i_param_2
)
{
	.reg .pred 	%p<6>;
	.reg .b32 	%r<14>;
	.reg .b64 	%rd<9>;
	.reg .b64 	%fd<9>;
	// demoted variable
	.shared .align 8 .b8 _ZZ16softmaxSumKernelPdS_iE5sdata[2048];
	ld.param.u64 	%rd1, [_Z16softmaxSumKernelPdS_i_param_0];
	ld.param.u64 	%rd2, [_Z16softmaxSumKernelPdS_i_param_1];
	ld.param.u32 	%r8, [_Z16softmaxSumKernelPdS_i_param_2];
	mov.u32 	%r1, %tid.x;
	mov.u32 	%r2, %ctaid.x;
	mov.u32 	%r13, %ntid.x;
	mad.lo.s32 	%r4, %r2, %r13, %r1;
	setp.ge.u32 	%p1, %r4, %r8;
	mov.f64 	%fd8, 0d0000000000000000;
	@%p1 bra 	$L__BB13_2;
	cvta.to.global.u64 	%rd3, %rd1;
	mul.wide.u32 	%rd4, %r4, 8;
	add.s64 	%rd5, %rd3, %rd4;
	ld.global.f64 	%fd8, [%rd5];
$L__BB13_2:
	shl.b32 	%r9, %r1, 3;
	mov.u32 	%r10, _ZZ16softmaxSumKernelPdS_iE5sdata;
	add.s32 	%r5, %r10, %r9;
	st.shared.f64 	[%r5], %fd8;
	bar.sync 	0;
	setp.lt.u32 	%p2, %r13, 2;
	@%p2 bra 	$L__BB13_6;
$L__BB13_3:
	shr.u32 	%r7, %r13, 1;
	setp.ge.u32 	%p3, %r1, %r7;
	@%p3 bra 	$L__BB13_5;
	shl.b32 	%r11, %r7, 3;
	add.s32 	%r12, %r5, %r11;
	ld.shared.f64 	%fd4, [%r12];
	ld.shared.f64 	%fd5, [%r5];
	add.f64 	%fd6, %fd4, %fd5;
	st.shared.f64 	[%r5], %fd6;
$L__BB13_5:
	bar.sync 	0;
	setp.gt.u32 	%p4, %r13, 3;
	mov.u32 	%r13, %r7;
	@%p4 bra 	$L__BB13_3;
$L__BB13_6:
	setp.ne.s32 	%p5, %r1, 0;
	@%p5 bra 	$L__BB13_8;
	ld.shared.f64 	%fd7, [_ZZ16softmaxSumKernelPdS_iE5sdata];
	cvta.to.global.u64 	%rd6, %rd2;
	mul.wide.u32 	%rd7, %r2, 8;
	add.s64 	%rd8, %rd6, %rd7;
	st.global.f64 	[%rd8], %fd7;
$L__BB13_8:
	ret;

}


// ===== COMPILED SASS (sm_100) =====

	.target	sm_100

	.elftype	@"ET_EXEC"


//--------------------- .note.nv.tkinfo           --------------------------
	.section	.note.nv.tkinfo,"",@"SHT_NOTE"
	.sectionflags	@"SHF_NOTE_NV_TKINFO"
	.tkinfo
        /*0018*/ 	.word	0x00000002
        /*0030*/ 	.string	""
        /*0030*/ 	.string	"ptxas"
        /*0030*/ 	.string	"Cuda compilation tools, release 13.0, V13.0.88"
        /*0030*/ 	.string	"Build cuda_13.0.r13.0/compiler.36424714_0"
        /*0030*/ 	.string	"-arch sm_100 -m 64 "



//--------------------- .note.nv.cuinfo           --------------------------
	.section	.note.nv.cuinfo,"",@"SHT_NOTE"
	.sectionflags	@"SHF_NOTE_NV_CUINFO"
        /*0018*/ 	.short	0x0002
        /*001a*/ 	.short	0x0064
        /*001c*/ 	.short	0x0082
	.zero		2


//--------------------- .nv.info                  --------------------------
	.section	.nv.info,"",@"SHT_CUDA_INFO"
	.align	4


	//----- nvinfo : EIATTR_REGCOUNT
	.align		4
        /*0000*/ 	.byte	0x04, 0x2f
        /*0002*/ 	.short	(.L_1 - .L_0)
	.align		4
.L_0:
        /*0004*/ 	.word	index@(_Z10reluKernelPdi)
        /*0008*/ 	.word	0x0000000c


	//----- nvinfo : EIATTR_FRAME_SIZE
	.align		4
.L_1:
        /*000c*/ 	.byte	0x04, 0x11
        /*000e*/ 	.short	(.L_3 - .L_2)
	.align		4
.L_2:
        /*0010*/ 	.word	index@(_Z10reluKernelPdi)
        /*0014*/ 	.word	0x00000000


	//----- nvinfo : EIATTR_REGCOUNT
	.align		4
.L_3:
        /*0018*/ 	.byte	0x04, 0x2f
        /*001a*/ 	.short	(.L_5 - .L_4)
	.align		4
.L_4:
        /*001c*/ 	.word	index@(_Z33optimizedForwardHiddenLayerKernelPdS_S_S_ii)
        /*0020*/ 	.word	0x0000001f


	//----- nvinfo : EIATTR_FRAME_SIZE
	.align		4
.L_5:
        /*0024*/ 	.byte	0x04, 0x11
        /*0026*/ 	.short	(.L_7 - .L_6)
	.align		4
.L_6:
        /*0028*/ 	.word	index@(_Z33optimizedForwardHiddenLayerKernelPdS_S_S_ii)
        /*002c*/ 	.word	0x00000000


	//----- nvinfo : EIATTR_REGCOUNT
	.align		4
.L_7:
        /*0030*/ 	.byte	0x04, 0x2f
        /*0032*/ 	.short	(.L_9 - .L_8)
	.align		4
.L_8:
        /*0034*/ 	.word	index@(_Z24forwardOutputLayerKernelPdS_S_S_ii)
        /*0038*/ 	.word	0x0000001a


	//----- nvinfo : EIATTR_FRAME_SIZE
	.align		4
.L_9:
        /*003c*/ 	.byte	0x04, 0x11
        /*003e*/ 	.short	(.L_11 - .L_10)
	.align		4
.L_10:
        /*0040*/ 	.word	index@(_Z24forwardOutputLayerKernelPdS_S_S_ii)
        /*0044*/ 	.word	0x00000000


	//----- nvinfo : EIATTR_REGCOUNT
	.align		4
.L_11:
        /*0048*/ 	.byte	0x04, 0x2f
        /*004a*/ 	.short	(.L_13 - .L_12)
	.align		4
.L_12:
        /*004c*/ 	.word	index@(_Z13softmaxKernelPdS_i)
        /*0050*/ 	.word	0x00000010


	//----- nvinfo : EIATTR_FRAME_SIZE
	.align		4
.L_13:
        /*0054*/ 	.byte	0x04, 0x11
        /*0056*/ 	.short	(.L_15 - .L_14)
	.align		4
.L_14:
        /*0058*/ 	.word	index@(_Z13softmaxKernelPdS_i)
        /*005c*/ 	.word	0x00000000


	//----- nvinfo : EIATTR_REGCOUNT
	.align		4
.L_15:
        /*0060*/ 	.byte	0x04, 0x2f
        /*0062*/ 	.short	(.L_17 - .L_16)
	.align		4
.L_16:
        /*0064*/ 	.word	index@(_Z22softmaxNormalizeKernelPdS_i)
        /*0068*/ 	.word	0x0000001a


	//----- nvinfo : EIATTR_FRAME_SIZE
	.align		4
.L_17:
        /*006c*/ 	.byte	0x04, 0x11
        /*006e*/ 	.short	(.L_19 - .L_18)
	.align		4
.L_18:
        /*0070*/ 	.word	index@($__internal_0_$__cuda_sm20_div_rn_f64_full)
        /*0074*/ 	.word	0x00000000


	//----- nvinfo : EIATTR_FRAME_SIZE
	.align		4
.L_19:
        /*0078*/ 	.byte	0x04, 0x11
        /*007a*/ 	.short	(.L_21 - .L_20)
	.align		4
.L_20:
        /*007c*/ 	.word	index@(_Z22softmaxNormalizeKernelPdS_i)
        /*0080*/ 	.word	0x00000000


	//----- nvinfo : EIATTR_REGCOUNT
	.align		4
.L_21:
        /*0084*/ 	.byte	0x04, 0x2f
        /*0086*/ 	.short	(.L_23 - .L_22)
	.align		4
.L_22:
        /*0088*/ 	.word	index@(_Z27computeOutputGradientKernelPdS_S_i)
        /*008c*/ 	.word	0x0000000e


	//----- nvinfo : EIATTR_FRAME_SIZE
	.align		4
.L_23:
        /*0090*/ 	.byte	0x04, 0x11
        /*0092*/ 	.short	(.L_25 - .L_24)
	.align		4
.L_24:
        /*0094*/ 	.word	index@(_Z27computeOutputGradientKernelPdS_S_i)
        /*0098*/ 	.word	0x00000000


	//----- nvinfo : EIATTR_REGCOUNT
	.align		4
.L_25:
        /*009c*/ 	.byte	0x04, 0x2f
        /*009e*/ 	.short	(.L_27 - .L_26)
	.align		4
.L_26:
        /*00a0*/ 	.word	index@(_Z27computeHiddenGradientKernelPdS_S_S_ii)
        /*00a4*/ 	.word	0x0000001c


	//----- nvinfo : EIATTR_FRAME_SIZE
	.align		4
.L_27:
        /*00a8*/ 	.byte	0x04, 0x11
        /*00aa*/ 	.short	(.L_29 - .L_28)
	.align		4
.L_28:
        /*00ac*/ 	.word	index@(_Z27computeHiddenGradientKernelPdS_S_S_ii)
        /*00b0*/ 	.word	0x00000000


	//----- nvinfo : EIATTR_REGCOUNT
	.align		4
.L_29:
        /*00b4*/ 	.byte	0x04, 0x2f
        /*00b6*/ 	.short	(.L_31 - .L_30)
	.align		4
.L_30:
        /*00b8*/ 	.word	index@(_Z25updateOutputWeightsKernelPdS_S_dii)
        /*00bc*/ 	.word	0x0000000e


	//----- nvinfo : EIATTR_FRAME_SIZE
	.align		4
.L_31:
        /*00c0*/ 	.byte	0x04, 0x11
        /*00c2*/ 	.short	(.L_33 - .L_32)
	.align		4
.L_32:
        /*00c4*/ 	.word	index@(_Z25updateOutputWeightsKernelPdS_S_dii)
        /*00c8*/ 	.word	0x00000000


	//----- nvinfo : EIATTR_REGCOUNT
	.align		4
.L_33:
        /*00cc*/ 	.byte	0x04, 0x2f
        /*00ce*/ 	.short	(.L_35 - .L_34)
	.align		4
.L_34:
        /*00d0*/ 	.word	index@(_Z25updateHiddenWeightsKernelPdS_S_dii)
        /*00d4*/ 	.word	0x0000000e


	//----- nvinfo : EIATTR_FRAME_SIZE
	.align		4
.L_35:
        /*00d8*/ 	.byte	0x04, 0x11
        /*00da*/ 	.short	(.L_37 - .L_36)
	.align		4
.L_36:
        /*00dc*/ 	.word	index@(_Z25updateHiddenWeightsKernelPdS_S_dii)
        /*00e0*/ 	.word	0x00000000


	//----- nvinfo : EIATTR_REGCOUNT
	.align		4
.L_37:
        /*00e4*/ 	.byte	0x04, 0x2f
        /*00e6*/ 	.short	(.L_39 - .L_38)
	.align		4
.L_38:
        /*00e8*/ 	.word	index@(_Z22updateOutputBiasKernelPdS_di)
        /*00ec*/ 	.word	0x0000000a


	//----- nvinfo : EIATTR_FRAME_SIZE
	.align		4
.L_39:
        /*00f0*/ 	.byte	0x04, 0x11
        /*00f2*/ 	.short	(.L_41 - .L_40)
	.align		4
.L_40:
        /*00f4*/ 	.word	index@(_Z22updateOutputBiasKernelPdS_di)
        /*00f8*/ 	.word	0x00000000


	//----- nvinfo : EIATTR_REGCOUNT
	.align		4
.L_41:
        /*00fc*/ 	.byte	0x04, 0x2f
        /*00fe*/ 	.short	(.L_43 - .L_42)
	.align		4
.L_42:
        /*0100*/ 	.word	index@(_Z22updateHiddenBiasKernelPdS_di)
        /*0104*/ 	.word	0x0000000a


	//----- nvinfo : EIATTR_FRAME_SIZE
	.align		4
.L_43:
        /*0108*/ 	.byte	0x04, 0x11
        /*010a*/ 	.short	(.L_45 - .L_44)
	.align		4
.L_44:
        /*010c*/ 	.word	index@(_Z22updateHiddenBiasKernelPdS_di)
        /*0110*/ 	.word	0x00000000


	//----- nvinfo : EIATTR_REGCOUNT
	.align		4
.L_45:
        /*0114*/ 	.byte	0x04, 0x2f
        /*0116*/ 	.short	(.L_47 - .L_46)
	.align		4
.L_46:
        /*0118*/ 	.word	index@(_Z17computeLossKernelPdS_S_i)
        /*011c*/ 	.word	0x00000014


	//----- nvinfo : EIATTR_FRAME_SIZE
	.align		4
.L_47:
        /*0120*/ 	.byte	0x04, 0x11
        /*0122*/ 	.short	(.L_49 - .L_48)
	.align		4
.L_48:
        /*0124*/ 	.word	index@(_Z17computeLossKernelPdS_S_i)
        /*0128*/ 	.word	0x00000000


	//----- nvinfo : EIATTR_REGCOUNT
	.align		4
.L_49:
        /*012c*/ 	.byte	0x04, 0x2f
        /*012e*/ 	.short	(.L_51 - .L_50)
	.align		4
.L_50:
        /*0130*/ 	.word	index@(_Z16softmaxExpKernelPdi)
        /*0134*/ 	.word	0x0000000e


	//----- nvinfo : EIATTR_FRAME_SIZE
	.align		4
.L_51:
        /*0138*/ 	.byte	0x04, 0x11
        /*013a*/ 	.short	(.L_53 - .L_52)
	.align		4
.L_52:
        /*013c*/ 	.word	index@(_Z16softmaxExpKernelPdi)
        /*0140*/ 	.word	0x00000000


	//----- nvinfo : EIATTR_REGCOUNT
	.align		4
.L_53:
        /*0144*/ 	.byte	0x04, 0x2f
        /*0146*/ 	.short	(.L_55 - .L_54)
	.align		4
.L_54:
        /*0148*/ 	.word	index@(_Z16softmaxSumKernelPdS_i)
        /*014c*/ 	.word	0x0000000d


	//----- nvinfo : EIATTR_FRAME_SIZE
	.align		4
.L_55:
        /*0150*/ 	.byte	0x04, 0x11
        /*0152*/ 	.short	(.L_57 - .L_56)
	.align		4
.L_56:
        /*0154*/ 	.word	index@(_Z16softmaxSumKernelPdS_i)
        /*0158*/ 	.word	0x00000000


	//----- nvinfo : EIATTR_MIN_STACK_SIZE
	.align		4
.L_57:
        /*015c*/ 	.byte	0x04, 0x12
        /*015e*/ 	.short	(.L_59 - .L_58)
	.align		4
.L_58:
        /*0160*/ 	.word	index@(_Z16softmaxSumKernelPdS_i)
        /*0164*/ 	.word	0x00000000


	//----- nvinfo : EIATTR_MIN_STACK_SIZE
	.align		4
.L_59:
        /*0168*/ 	.byte	0x04, 0x12
        /*016a*/ 	.short	(.L_61 - .L_60)
	.align		4
.L_60:
        /*016c*/ 	.word	index@(_Z16softmaxExpKernelPdi)
        /*0170*/ 	.word	0x00000000


	//----- nvinfo : EIATTR_MIN_STACK_SIZE
	.align		4
.L_61:
        /*0174*/ 	.byte	0x04, 0x12
        /*0176*/ 	.short	(.L_63 - .L_62)
	.align		4
.L_62:
        /*0178*/ 	.word	index@(_Z17computeLossKernelPdS_S_i)
        /*017c*/ 	.word	0x00000000


	//----- nvinfo : EIATTR_MIN_STACK_SIZE
	.align		4
.L_63:
        /*0180*/ 	.byte	0x04, 0x12
        /*0182*/ 	.short	(.L_65 - .L_64)
	.align		4
.L_64:
        /*0184*/ 	.word	index@(_Z22updateHiddenBiasKernelPdS_di)
        /*0188*/ 	.word	0x00000000


	//----- nvinfo : EIATTR_MIN_STACK_SIZE
	.align		4
.L_65:
        /*018c*/ 	.byte	0x04, 0x12
        /*018e*/ 	.short	(.L_67 - .L_66)
	.align		4
.L_66:
        /*0190*/ 	.word	index@(_Z22updateOutputBiasKernelPdS_di)
        /*0194*/ 	.word	0x00000000


	//----- nvinfo : EIATTR_MIN_STACK_SIZE
	.align		4
.L_67:
        /*0198*/ 	.byte	0x04, 0x12
        /*019a*/ 	.short	(.L_69 - .L_68)
	.align		4
.L_68:
        /*019c*/ 	.word	index@(_Z25updateHiddenWeightsKernelPdS_S_dii)
        /*01a0*/ 	.word	0x00000000


	//----- nvinfo : EIATTR_MIN_STACK_SIZE
	.align		4
.L_69:
        /*01a4*/ 	.byte	0x04, 0x12
        /*01a6*/ 	.short	(.L_71 - .L_70)
	.align		4
.L_70:
        /*01a8*/ 	.word	index@(_Z25updateOutputWeightsKernelPdS_S_dii)
        /*01ac*/ 	.word	0x00000000


	//----- nvinfo : EIATTR_MIN_STACK_SIZE
	.align		4
.L_71:
        /*01b0*/ 	.byte	0x04, 0x12
        /*01b2*/ 	.short	(.L_73 - .L_72)
	.align		4
.L_72:
        /*01b4*/ 	.word	index@(_Z27computeHiddenGradientKernelPdS_S_S_ii)
        /*01b8*/ 	.word	0x00000000


	//----- nvinfo : EIATTR_MIN_STACK_SIZE
	.align		4
.L_73:
        /*01bc*/ 	.byte	0x04, 0x12
        /*01be*/ 	.short	(.L_75 - .L_74)
	.align		4
.L_74:
        /*01c0*/ 	.word	index@(_Z27computeOutputGradientKernelPdS_S_i)
        /*01c4*/ 	.word	0x00000000


	//----- nvinfo : EIATTR_MIN_STACK_SIZE
	.align		4
.L_75:
        /*01c8*/ 	.byte	0x04, 0x12
        /*01ca*/ 	.short	(.L_77 - .L_76)
	.align		4
.L_76:
        /*01cc*/ 	.word	index@(_Z22softmaxNormalizeKernelPdS_i)
        /*01d0*/ 	.word	0x00000000


	//----- nvinfo : EIATTR_MIN_STACK_SIZE
	.align		4
.L_77:
        /*01d4*/ 	.byte	0x04, 0x12
        /*01d6*/ 	.short	(.L_79 - .L_78)
	.align		4
.L_78:
        /*01d8*/ 	.word	index@(_Z13softmaxKernelPdS_i)
        /*01dc*/ 	.word	0x00000000


	//----- nvinfo : EIATTR_MIN_STACK_SIZE
	.align		4
.L_79:
        /*01e0*/ 	.byte	0x04, 0x12
        /*01e2*/ 	.short	(.L_81 - .L_80)
	.align		4
.L_80:
        /*01e4*/ 	.word	index@(_Z24forwardOutputLayerKernelPdS_S_S_ii)
        /*01e8*/ 	.word	0x00000000


	//----- nvinfo : EIATTR_MIN_STACK_SIZE
	.align		4
.L_81:
        /*01ec*/ 	.byte	0x04, 0x12
        /*01ee*/ 	.short	(.L_83 - .L_82)
	.align		4
.L_82:
        /*01f0*/ 	.word	index@(_Z33optimizedForwardHiddenLayerKernelPdS_S_S_ii)
        /*01f4*/ 	.word	0x00000000


	//----- nvinfo : EIATTR_MIN_STACK_SIZE
	.align		4
.L_83:
        /*01f8*/ 	.byte	0x04, 0x12
        /*01fa*/ 	.short	(.L_85 - .L_84)
	.align		4
.L_84:
        /*01fc*/ 	.word	index@(_Z10reluKernelPdi)
        /*0200*/ 	.word	0x00000000
.L_85:


//--------------------- .nv.compat                --------------------------
	.section	.nv.compat,"",@"SHT_CUDA_COMPAT_INFO"
	.align	4
        /*0000*/ 	.byte	0x02, 0x09, 0x00, 0x00, 0x02, 0x02, 0x01, 0x00, 0x02, 0x05, 0x05, 0x00, 0x03, 0x07, 0x01, 0x01
        /*0010*/ 	.byte	0x02, 0x03, 0x00, 0x00, 0x02, 0x06, 0x01, 0x00, 0x04, 0x0b, 0x08, 0x00, 0x01, 0x00, 0x00, 0x00
        /*0020*/ 	.byte	0x00, 0x00, 0x00, 0x00


//--------------------- .nv.info._Z16softmaxSumKernelPdS_i --------------------------
	.section	.nv.info._Z16softmaxSumKernelPdS_i,"",@"SHT_CUDA_INFO"
	.sectionflags	@""
	.align	4


	//----- nvinfo : EIATTR_CUDA_API_VERSION
	.align		4
        /*0000*/ 	.byte	0x04, 0x37
        /*0002*/ 	.short	(.L_87 - .L_86)
.L_86:
        /*0004*/ 	.word	0x00000082


	//----- nvinfo : EIATTR_KPARAM_INFO
	.align		4
.L_87:
        /*0008*/ 	.byte	0x04, 0x17
        /*000a*/ 	.short	(.L_89 - .L_88)
.L_88:
        /*000c*/ 	.word	0x00000000
        /*0010*/ 	.short	0x0002
        /*0012*/ 	.short	0x0010
        /*0014*/ 	.byte	0x00, 0xf0, 0x11, 0x00


	//----- nvinfo : EIATTR_KPARAM_INFO
	.align		4
.L_89:
        /*0018*/ 	.byte	0x04, 0x17
        /*001a*/ 	.short	(.L_91 - .L_90)
.L_90:
        /*001c*/ 	.word	0x00000000
        /*0020*/ 	.short	0x0001
        /*0022*/ 	.short	0x0008
        /*0024*/ 	.byte	0x00, 0xf5, 0x21, 0x00


	//----- nvinfo : EIATTR_KPARAM_INFO
	.align		4
.L_91:
        /*0028*/ 	.byte	0x04, 0x17
        /*002a*/ 	.short	(.L_93 - .L_92)
.L_92:
        /*002c*/ 	.word	0x00000000
        /*0030*/ 	.short	0x0000
        /*0032*/ 	.short	0x0000
        /*0034*/ 	.byte	0x00, 0xf5, 0x21, 0x00


	//----- nvinfo : EIATTR_SPARSE_MMA_MASK
	.align		4
.L_93:
        /*0038*/ 	.byte	0x03, 0x50
        /*003a*/ 	.short	0x0000


	//----- nvinfo : EIATTR_MAXREG_COUNT
	.align		4
        /*003c*/ 	.byte	0x03, 0x1b
        /*003e*/ 	.short	0x00ff


	//----- nvinfo : EIATTR_NUM_BARRIERS
	.align		4
        /*0040*/ 	.byte	0x02, 0x4c
        /*0042*/ 	.byte	0x01
	.zero		1


	//----- nvinfo : EIATTR_MERCURY_ISA_VERSION
	.align		4
        /*0044*/ 	.byte	0x03, 0x5f
        /*0046*/ 	.short	0x0101


	//----- nvinfo : EIATTR_VRC_CTA_INIT_COUNT
	.align		4
        /*0048*/ 	.byte	0x02, 0x4a
	.zero		1
	.zero		1


	//----- nvinfo : EIATTR_EXIT_INSTR_OFFSETS
	.align		4
        /*004c*/ 	.byte	0x04, 0x1c
        /*004e*/ 	.short	(.L_95 - .L_94)


	//   ....[0]....
.L_94:
        /*0050*/ 	.word	0x00000210


	//   ....[1]....
        /*0054*/ 	.word	0x00000290


	//----- nvinfo : EIATTR_CBANK_PARAM_SIZE
	.align		4
.L_95:
        /*0058*/ 	.byte	0x03, 0x19
        /*005a*/ 	.short	0x0014


	//----- nvinfo : EIATTR_PARAM_CBANK
	.align		4
        /*005c*/ 	.byte	0x04, 0x0a
        /*005e*/ 	.short	(.L_97 - .L_96)
	.align		4
.L_96:
        /*0060*/ 	.word	index@(.nv.constant0._Z16softmaxSumKernelPdS_i)
        /*0064*/ 	.short	0x0380
        /*0066*/ 	.short	0x0014


	//----- nvinfo : EIATTR_SW_WAR
	.align		4
.L_97:
        /*0068*/ 	.byte	0x04, 0x36
        /*006a*/ 	.short	(.L_99 - .L_98)
.L_98:
        /*006c*/ 	.word	0x00000008
.L_99:


//--------------------- .nv.info._Z16softmaxExpKernelPdi --------------------------
	.section	.nv.info._Z16softmaxExpKernelPdi,"",@"SHT_CUDA_INFO"
	.sectionflags	@""
	.align	4


	//----- nvinfo : EIATTR_CUDA_API_VERSION
	.align		4
        /*0000*/ 	.byte	0x04, 0x37
        /*0002*/ 	.short	(.L_101 - .L_100)
.L_100:
        /*0004*/ 	.word	0x00000082


	//----- nvinfo : EIATTR_KPARAM_INFO
	.align		4
.L_101:
        /*0008*/ 	.byte	0x04, 0x17
        /*000a*/ 	.short	(.L_103 - .L_102)
.L_102:
        /*000c*/ 	.word	0x00000000
        /*0010*/ 	.short	0x0001
        /*0012*/ 	.short	0x0008
        /*0014*/ 	.byte	0x00, 0xf0, 0x11, 0x00


	//----- nvinfo : EIATTR_KPARAM_INFO
	.align		4
.L_103:
        /*0018*/ 	.byte	0x04, 0x17
        /*001a*/ 	.short	(.L_105 - .L_104)
.L_104:
        /*001c*/ 	.word	0x00000000
        /*0020*/ 	.short	0x0000
        /*0022*/ 	.short	0x0000
        /*0024*/ 	.byte	0x00, 0xf5, 0x21, 0x00


	//----- nvinfo : EIATTR_SPARSE_MMA_MASK
	.align		4
.L_105:
        /*0028*/ 	.byte	0x03, 0x50
        /*002a*/ 	.short	0x0000


	//----- nvinfo : EIATTR_MAXREG_COUNT
	.align		4
        /*002c*/ 	.byte	0x03, 0x1b
        /*002e*/ 	.short	0x00ff


	//----- nvinfo : EIATTR_MERCURY_ISA_VERSION
	.align		4
        /*0030*/ 	.byte	0x03, 0x5f
        /*0032*/ 	.short	0x0101


	//----- nvinfo : EIATTR_VRC_CTA_INIT_COUNT
	.align		4
        /*0034*/ 	.byte	0x02, 0x4a
	.zero		1
	.zero		1


	//----- nvinfo : EIATTR_EXIT_INSTR_OFFSETS
	.align		4
        /*0038*/ 	.byte	0x04, 0x1c
        /*003a*/ 	.short	(.L_107 - .L_106)


	//   ....[0]....
.L_106:
        /*003c*/ 	.word	0x00000070


	//   ....[1]....
        /*0040*/ 	.word	0x00000480


	//----- nvinfo : EIATTR_CRS_STACK_SIZE
	.align		4
.L_107:
        /*0044*/ 	.byte	0x04, 0x1e
        /*0046*/ 	.short	(.L_109 - .L_108)
.L_108:
        /*0048*/ 	.word	0x00000000


	//----- nvinfo : EIATTR_CBANK_PARAM_SIZE
	.align		4
.L_109:
        /*004c*/ 	.byte	0x03, 0x19
        /*004e*/ 	.short	0x000c


	//----- nvinfo : EIATTR_PARAM_CBANK
	.align		4
        /*0050*/ 	.byte	0x04, 0x0a
        /*0052*/ 	.short	(.L_111 - .L_110)
	.align		4
.L_110:
        /*0054*/ 	.word	index@(.nv.constant0._Z16softmaxExpKernelPdi)
        /*0058*/ 	.short	0x0380
        /*005a*/ 	.short	0x000c


	//----- nvinfo : EIATTR_SW_WAR
	.align		4
.L_111:
        /*005c*/ 	.byte	0x04, 0x36
        /*005e*/ 	.short	(.L_113 - .L_112)
.L_112:
        /*0060*/ 	.word	0x00000008
.L_113:


//--------------------- .nv.info._Z17computeLossKernelPdS_S_i --------------------------
	.section	.nv.info._Z17computeLossKernelPdS_S_i,"",@"SHT_CUDA_INFO"
	.sectionflags	@""
	.align	4


	//----- nvinfo : EIATTR_CUDA_API_VERSION
	.align		4
        /*0000*/ 	.byte	0x04, 0x37
        /*0002*/ 	.short	(.L_115 - .L_114)
.L_114:
        /*0004*/ 	.word	0x00000082


	//----- nvinfo : EIATTR_KPARAM_INFO
	.align		4
.L_115:
        /*0008*/ 	.byte	0x04, 0x17
        /*000a*/ 	.short	(.L_117 - .L_116)
.L_116:
        /*000c*/ 	.word	0x00000000
        /*0010*/ 	.short	0x0003
        /*0012*/ 	.short	0x0018
        /*0014*/ 	.byte	0x00, 0xf0, 0x11, 0x00


	//----- nvinfo : EIATTR_KPARAM_INFO
	.align		4
.L_117:
        /*0018*/ 	.byte	0x04, 0x17
        /*001a*/ 	.short	(.L_119 - .L_118)
.L_118:
        /*001c*/ 	.word	0x00000000
        /*0020*/ 	.short	0x0002
        /*0022*/ 	.short	0x0010
        /*0024*/ 	.byte	0x00, 0xf5, 0x21, 0x00


	//----- nvinfo : EIATTR_KPARAM_INFO
	.align		4
.L_119:
        /*0028*/ 	.byte	0x04, 0x17
        /*002a*/ 	.short	(.L_121 - .L_120)
.L_120:
        /*002c*/ 	.word	0x00000000
        /*0030*/ 	.short	0x0001
        /*0032*/ 	.short	0x0008
        /*0034*/ 	.byte	0x00, 0xf5, 0x21, 0x00


	//----- nvinfo : EIATTR_KPARAM_INFO
	.align		4
.L_121:
        /*0038*/ 	.byte	0x04, 0x17
        /*003a*/ 	.short	(.L_123 - .L_122)
.L_122:
        /*003c*/ 	.word	0x00000000
        /*0040*/ 	.short	0x0000
        /*0042*/ 	.short	0x0000
        /*0044*/ 	.byte	0x00, 0xf5, 0x21, 0x00


	//----- nvinfo : EIATTR_SPARSE_MMA_MASK
	.align		4
.L_123:
        /*0048*/ 	.byte	0x03, 0x50
        /*004a*/ 	.short	0x0000


	//----- nvinfo : EIATTR_MAXREG_COUNT
	.align		4
        /*004c*/ 	.byte	0x03, 0x1b
        /*004e*/ 	.short	0x00ff


	//----- nvinfo : EIATTR_MERCURY_ISA_VERSION
	.align		4
        /*0050*/ 	.byte	0x03, 0x5f
        /*0052*/ 	.short	0x0101


	//----- nvinfo : EIATTR_VRC_CTA_INIT_COUNT
	.align		4
        /*0054*/ 	.byte	0x02, 0x4a
	.zero		1
	.zero		1


	//----- nvinfo : EIATTR_EXIT_INSTR_OFFSETS
	.align		4
        /*0058*/ 	.byte	0x04, 0x1c
        /*005a*/ 	.short	(.L_125 - .L_124)


	//   ....[0]....
.L_124:
        /*005c*/ 	.word	0x00000070


	//   ....[1]....
        /*0060*/ 	.word	0x000000d0


	//   ....[2]....
        /*0064*/ 	.word	0x000006f0


	//----- nvinfo : EIATTR_CRS_STACK_SIZE
	.align		4
.L_125:
        /*0068*/ 	.byte	0x04, 0x1e
        /*006a*/ 	.short	(.L_127 - .L_126)
.L_126:
        /*006c*/ 	.word	0x00000000


	//----- nvinfo : EIATTR_CBANK_PARAM_SIZE
	.align		4
.L_127:
        /*0070*/ 	.byte	0x03, 0x19
        /*0072*/ 	.short	0x001c


	//----- nvinfo : EIATTR_PARAM_CBANK
	.align		4
        /*0074*/ 	.byte	0x04, 0x0a
        /*0076*/ 	.short	(.L_129 - .L_128)
	.align		4
.L_128:
        /*0078*/ 	.word	index@(.nv.constant0._Z17computeLossKernelPdS_S_i)
        /*007c*/ 	.short	0x0380
        /*007e*/ 	.short	0x001c


	//----- nvinfo : EIATTR_SW_WAR
	.align		4
.L_129:
        /*0080*/ 	.byte	0x04, 0x36
        /*0082*/ 	.short	(.L_131 - .L_130)
.L_130:
        /*0084*/ 	.word	0x00000008
.L_131:


//--------------------- .nv.info._Z22updateHiddenBiasKernelPdS_di --------------------------
	.section	.nv.info._Z22updateHiddenBiasKernelPdS_di,"",@"SHT_CUDA_INFO"
	.sectionflags	@""
	.align	4


	//----- nvinfo : EIATTR_CUDA_API_VERSION
	.align		4
        /*0000*/ 	.byte	0x04, 0x37
        /*0002*/ 	.short	(.L_133 - .L_132)
.L_132:
        /*0004*/ 	.word	0x00000082


	//----- nvinfo : EIATTR_KPARAM_INFO
	.align		4
.L_133:
        /*0008*/ 	.byte	0x04, 0x17
        /*000a*/ 	.short	(.L_135 - .L_134)
.L_134:
        /*000c*/ 	.word	0x00000000
        /*0010*/ 	.short	0x0003
        /*0012*/ 	.short	0x0018
        /*0014*/ 	.byte	0x00, 0xf0, 0x11, 0x00


	//----- nvinfo : EIATTR_KPARAM_INFO
	.align		4
.L_135:
        /*0018*/ 	.byte	0x04, 0x17
        /*001a*/ 	.short	(.L_137 - .L_136)
.L_136:
        /*001c*/ 	.word	0x00000000
        /*0020*/ 	.short	0x0002
        /*0022*/ 	.short	0x0010
        /*0024*/ 	.byte	0x00, 0xf0, 0x21, 0x00


	//----- nvinfo : EIATTR_KPARAM_INFO
	.align		4
.L_137:
        /*0028*/ 	.byte	0x04, 0x17
        /*002a*/ 	.short	(.L_139 - .L_138)
.L_138:
        /*002c*/ 	.word	0x00000000
        /*0030*/ 	.short	0x0001
        /*0032*/ 	.short	0x0008
        /*0034*/ 	.byte	0x00, 0xf5, 0x21, 0x00


	//----- nvinfo : EIATTR_KPARAM_INFO
	.align		4
.L_139:
        /*0038*/ 	.byte	0x04, 0x17
        /*003a*/ 	.short	(.L_141 - .L_140)
.L_140:
        /*003c*/ 	.word	0x00000000
        /*0040*/ 	.short	0x0000
        /*0042*/ 	.short	0x0000
        /*0044*/ 	.byte	0x00, 0xf5, 0x21, 0x00


	//----- nvinfo : EIATTR_SPARSE_MMA_MASK
	.align		4
.L_141:
        /*0048*/ 	.byte	0x03, 0x50
        /*004a*/ 	.short	0x0000


	//----- nvinfo : EIATTR_MAXREG_COUNT
	.align		4
        /*004c*/ 	.byte	0x03, 0x1b
        /*004e*/ 	.short	0x00ff


	//----- nvinfo : EIATTR_MERCURY_ISA_VERSION
	.align		4
        /*0050*/ 	.byte	0x03, 0x5f
        /*0052*/ 	.short	0x0101


	//----- nvinfo : EIATTR_VRC_CTA_INIT_COUNT
	.align		4
        /*0054*/ 	.byte	0x02, 0x4a
	.zero		1
	.zero		1


	//----- nvinfo : EIATTR_EXIT_INSTR_OFFSETS
	.align		4
        /*0058*/ 	.byte	0x04, 0x1c
        /*005a*/ 	.short	(.L_143 - .L_142)


	//   ....[0]....
.L_142:
        /*005c*/ 	.word	0x00000070


	//   ....[1]....
        /*0060*/ 	.word	0x00000120


	//----- nvinfo : EIATTR_CBANK_PARAM_SIZE
	.align		4
.L_143:
        /*0064*/ 	.byte	0x03, 0x19
        /*0066*/ 	.short	0x001c


	//----- nvinfo : EIATTR_PARAM_CBANK
	.align		4
        /*0068*/ 	.byte	0x04, 0x0a
        /*006a*/ 	.short	(.L_145 - .L_144)
	.align		4
.L_144:
        /*006c*/ 	.word	index@(.nv.constant0._Z22updateHiddenBiasKernelPdS_di)
        /*0070*/ 	.short	0x0380
        /*0072*/ 	.short	0x001c


	//----- nvinfo : EIATTR_SW_WAR
	.align		4
.L_145:
        /*0074*/ 	.byte	0x04, 0x36
        /*0076*/ 	.short	(.L_147 - .L_146)
.L_146:
        /*0078*/ 	.word	0x00000008
.L_147:


//--------------------- .nv.info._Z22updateOutputBiasKernelPdS_di --------------------------
	.section	.nv.info._Z22updateOutputBiasKernelPdS_di,"",@"SHT_CUDA_INFO"
	.sectionflags	@""
	.align	4


	//----- nvinfo : EIATTR_CUDA_API_VERSION
	.align		4
        /*0000*/ 	.byte	0x04, 0x37
        /*0002*/ 	.short	(.L_149 - .L_148)
.L_148:
        /*0004*/ 	.word	0x00000082


	//----- nvinfo : EIATTR_KPARAM_INFO
	.align		4
.L_149:
        /*0008*/ 	.byte	0x04, 0x17
        /*000a*/ 	.short	(.L_151 - .L_150)
.L_150:
        /*000c*/ 	.word	0x00000000
        /*0010*/ 	.short	0x0003
        /*0012*/ 	.short	0x0018
        /*0014*/ 	.byte	0x00, 0xf0, 0x11, 0x00


	//----- nvinfo : EIATTR_KPARAM_INFO
	.align		4
.L_151:
        /*0018*/ 	.byte	0x04, 0x17
        /*001a*/ 	.short	(.L_153 - .L_152)
.L_152:
        /*001c*/ 	.word	0x00000000
        /*0020*/ 	.short	0x0002
        /*0022*/ 	.short	0x0010
        /*0024*/ 	.byte	0x00, 0xf0, 0x21, 0x00


	//----- nvinfo : EIATTR_KPARAM_INFO
	.align		4
.L_153:
        /*0028*/ 	.byte	0x04, 0x17
        /*002a*/ 	.short	(.L_155 - .L_154)
.L_154:
        /*002c*/ 	.word	0x00000000
        /*0030*/ 	.short	0x0001
        /*0032*/ 	.short	0x0008
        /*0034*/ 	.byte	0x00, 0xf5, 0x21, 0x00


	//----- nvinfo : EIATTR_KPARAM_INFO
	.align		4
.L_155:
        /*0038*/ 	.byte	0x04, 0x17
        /*003a*/ 	.short	(.L_157 - .L_156)
.L_156:
        /*003c*/ 	.word	0x00000000
        /*0040*/ 	.short	0x0000
        /*0042*/ 	.short	0x0000
        /*0044*/ 	.byte	0x00, 0xf5, 0x21, 0x00


	//----- nvinfo : EIATTR_SPARSE_MMA_MASK
	.align		4
.L_157:
        /*0048*/ 	.byte	0x03, 0x50
        /*004a*/ 	.short	0x0000


	//----- nvinfo : EIATTR_MAXREG_COUNT
	.align		4
        /*004c*/ 	.byte	0x03, 0x1b
        /*004e*/ 	.short	0x00ff


	//----- nvinfo : EIATTR_MERCURY_ISA_VERSION
	.align		4
        /*0050*/ 	.byte	0x03, 0x5f
        /*0052*/ 	.short	0x0101


	//----- nvinfo : EIATTR_VRC_CTA_INIT_COUNT
	.align		4
        /*0054*/ 	.byte	0x02, 0x4a
	.zero		1
	.zero		1


	//----- nvinfo : EIATTR_EXIT_INSTR_OFFSETS
	.align		4
        /*0058*/ 	.byte	0x04, 0x1c
        /*005a*/ 	.short	(.L_159 - .L_158)


	//   ....[0]....
.L_158:
        /*005c*/ 	.word	0x00000070


	//   ....[1]....
        /*0060*/ 	.word	0x00000120


	//----- nvinfo : EIATTR_CBANK_PARAM_SIZE
	.align		4
.L_159:
        /*0064*/ 	.byte	0x03, 0x19
        /*0066*/ 	.short	0x001c


	//----- nvinfo : EIATTR_PARAM_CBANK
	.align		4
        /*0068*/ 	.byte	0x04, 0x0a
        /*006a*/ 	.short	(.L_161 - .L_160)
	.align		4
.L_160:
        /*006c*/ 	.word	index@(.nv.constant0._Z22updateOutputBiasKernelPdS_di)
        /*0070*/ 	.short	0x0380
        /*0072*/ 	.short	0x001c


	//----- nvinfo : EIATTR_SW_WAR
	.align		4
.L_161:
        /*0074*/ 	.byte	0x04, 0x36
        /*0076*/ 	.short	(.L_163 - .L_162)
.L_162:
        /*0078*/ 	.word	0x00000008
.L_163:


//--------------------- .nv.info._Z25updateHiddenWeightsKernelPdS_S_dii --------------------------
	.section	.nv.info._Z25updateHiddenWeightsKernelPdS_S_dii,"",@"SHT_CUDA_INFO"
	.sectionflags	@""
	.align	4


	//----- nvinfo : EIATTR_CUDA_API_VERSION
	.align		4
        /*0000*/ 	.byte	0x04, 0x37
        /*0002*/ 	.short	(.L_165 - .L_164)
.L_164:
        /*0004*/ 	.word	0x00000082


	//----- nvinfo : EIATTR_KPARAM_INFO
	.align		4
.L_165:
        /*0008*/ 	.byte	0x04, 0x17
        /*000a*/ 	.short	(.L_167 - .L_166)
.L_166:
        /*000c*/ 	.word	0x00000000
        /*0010*/ 	.short	0x0005
        /*0012*/ 	.short	0x0024
        /*0014*/ 	.byte	0x00, 0xf0, 0x11, 0x00


	//----- nvinfo : EIATTR_KPARAM_INFO
	.align		4
.L_167:
        /*0018*/ 	.byte	0x04, 0x17
        /*001a*/ 	.short	(.L_169 - .L_168)
.L_168:
        /*001c*/ 	.word	0x00000000
        /*0020*/ 	.short	0x0004
        /*0022*/ 	.short	0x0020
        /*0024*/ 	.byte	0x00, 0xf0, 0x11, 0x00


	//----- nvinfo : EIATTR_KPARAM_INFO
	.align		4
.L_169:
        /*0028*/ 	.byte	0x04, 0x17
        /*002a*/ 	.short	(.L_171 - .L_170)
.L_170:
        /*002c*/ 	.word	0x00000000
        /*0030*/ 	.short	0x0003
        /*0032*/ 	.short	0x0018
        /*0034*/ 	.byte	0x00, 0xf0, 0x21, 0x00


	//----- nvinfo : EIATTR_KPARAM_INFO
	.align		4
.L_171:
        /*0038*/ 	.byte	0x04, 0x17
        /*003a*/ 	.short	(.L_173 - .L_172)
.L_172:
        /*003c*/ 	.word	0x00000000
        /*0040*/ 	.short	0x0002
        /*0042*/ 	.short	0x0010
        /*0044*/ 	.byte	0x00, 0xf5, 0x21, 0x00


	//----- nvinfo : EIATTR_KPARAM_INFO
	.align		4
.L_173:
        /*0048*/ 	.byte	0x04, 0x17
        /*004a*/ 	.short	(.L_175 - .L_174)
.L_174:
        /*004c*/ 	.word	0x00000000
        /*0050*/ 	.short	0x0001
        /*0052*/ 	.short	0x0008
        /*0054*/ 	.byte	0x00, 0xf5, 0x21, 0x00


	//----- nvinfo : EIATTR_KPARAM_INFO
	.align		4
.L_175:
        /*0058*/ 	.byte	0x04, 0x17
        /*005a*/ 	.short	(.L_177 - .L_176)
.L_176:
        /*005c*/ 	.word	0x00000000
        /*0060*/ 	.short	0x0000
        /*0062*/ 	.short	0x0000
        /*0064*/ 	.byte	0x00, 0xf5, 0x21, 0x00


	//----- nvinfo : EIATTR_SPARSE_MMA_MASK
	.align		4
.L_177:
        /*0068*/ 	.byte	0x03, 0x50
        /*006a*/ 	.short	0x0000


	//----- nvinfo : EIATTR_MAXREG_COUNT
	.align		4
        /*006c*/ 	.byte	0x03, 0x1b
        /*006e*/ 	.short	0x00ff


	//----- nvinfo : EIATTR_MERCURY_ISA_VERSION
	.align		4
        /*0070*/ 	.byte	0x03, 0x5f
        /*0072*/ 	.short	0x0101


	//----- nvinfo : EIATTR_VRC_CTA_INIT_COUNT
	.align		4
        /*0074*/ 	.byte	0x02, 0x4a
	.zero		1
	.zero		1


	//----- nvinfo : EIATTR_EXIT_INSTR_OFFSETS
	.align		4
        /*0078*/ 	.byte	0x04, 0x1c
        /*007a*/ 	.short	(.L_179 - .L_178)


	//   ....[0]....
.L_178:
        /*007c*/ 	.word	0x000000c0


	//   ....[1]....
        /*0080*/ 	.word	0x000001c0


	//----- nvinfo : EIATTR_CBANK_PARAM_SIZE
	.align		4
.L_179:
        /*0084*/ 	.byte	0x03, 0x19
        /*0086*/ 	.short	0x0028


	//----- nvinfo : EIATTR_PARAM_CBANK
	.align		4
        /*0088*/ 	.byte	0x04, 0x0a
        /*008a*/ 	.short	(.L_181 - .L_180)
	.align		4
.L_180:
        /*008c*/ 	.word	index@(.nv.constant0._Z25updateHiddenWeightsKernelPdS_S_dii)
        /*0090*/ 	.short	0x0380
        /*0092*/ 	.short	0x0028


	//----- nvinfo : EIATTR_SW_WAR
	.align		4
.L_181:
        /*0094*/ 	.byte	0x04, 0x36
        /*0096*/ 	.short	(.L_183 - .L_182)
.L_182:
        /*0098*/ 	.word	0x00000008
.L_183:


//--------------------- .nv.info._Z25updateOutputWeightsKernelPdS_S_dii --------------------------
	.section	.nv.info._Z25updateOutputWeightsKernelPdS_S_dii,"",@"SHT_CUDA_INFO"
	.sectionflags	@""
	.align	4


	//----- nvinfo : EIATTR_CUDA_API_VERSION
	.align		4
        /*0000*/ 	.byte	0x04, 0x37
        /*0002*/ 	.short	(.L_185 - .L_184)
.L_184:
        /*0004*/ 	.word	0x00000082


	//----- nvinfo : EIATTR_KPARAM_INFO
	.align		4
.L_185:
        /*0008*/ 	.byte	0x04, 0x17
        /*000a*/ 	.short	(.L_187 - .L_186)
.L_186:
        /*000c*/ 	.word	0x00000000
        /*0010*/ 	.short	0x0005
        /*0012*/ 	.short	0x0024
        /*0014*/ 	.byte	0x00, 0xf0, 0x11, 0x00


	//----- nvinfo : EIATTR_KPARAM_INFO
	.align		4
.L_187:
        /*0018*/ 	.byte	0x04, 0x17
        /*001a*/ 	.short	(.L_189 - .L_188)
.L_188:
        /*001c*/ 	.word	0x00000000
        /*0020*/ 	.short	0x0004
        /*0022*/ 	.short	0x0020
        /*0024*/ 	.byte	0x00, 0xf0, 0x11, 0x00


	//----- nvinfo : EIATTR_KPARAM_INFO
	.align		4
.L_189:
        /*0028*/ 	.byte	0x04, 0x17
        /*002a*/ 	.short	(.L_191 - .L_190)
.L_190:
        /*002c*/ 	.word	0x00000000
        /*0030*/ 	.short	0x0003
        /*0032*/ 	.short	0x0018
        /*0034*/ 	.byte	0x00, 0xf0, 0x21, 0x00


	//----- nvinfo : EIATTR_KPARAM_INFO
	.align		4
.L_191:
        /*0038*/ 	.byte	0x04, 0x17
        /*003a*/ 	.short	(.L_193 - .L_192)
.L_192:
        /*003c*/ 	.word	0x00000000
        /*0040*/ 	.short	0x0002
        /*0042*/ 	.short	0x0010
        /*0044*/ 	.byte	0x00, 0xf5, 0x21, 0x00


	//----- nvinfo : EIATTR_KPARAM_INFO
	.align		4
.L_193:
        /*0048*/ 	.byte	0x04, 0x17
        /*004a*/ 	.short	(.L_195 - .L_194)
.L_194:
        /*004c*/ 	.word	0x00000000
        /*0050*/ 	.short	0x0001
        /*0052*/ 	.short	0x0008
        /*0054*/ 	.byte	0x00, 0xf5, 0x21, 0x00


	//----- nvinfo : EIATTR_KPARAM_INFO
	.align		4
.L_195:
        /*0058*/ 	.byte	0x04, 0x17
        /*005a*/ 	.short	(.L_197 - .L_196)
.L_196:
        /*005c*/ 	.word	0x00000000
        /*0060*/ 	.short	0x0000
        /*0062*/ 	.short	0x0000
        /*0064*/ 	.byte	0x00, 0xf5, 0x21, 0x00


	//----- nvinfo : EIATTR_SPARSE_MMA_MASK
	.align		4
.L_197:
        /*0068*/ 	.byte	0x03, 0x50
        /*006a*/ 	.short	0x0000


	//----- nvinfo : EIATTR_MAXREG_COUNT
	.align		4
        /*006c*/ 	.byte	0x03, 0x1b
        /*006e*/ 	.short	0x00ff


	//----- nvinfo : EIATTR_MERCURY_ISA_VERSION
	.align		4
        /*0070*/ 	.byte	0x03, 0x5f
        /*0072*/ 	.short	0x0101


	//----- nvinfo : EIATTR_VRC_CTA_INIT_COUNT
	.align		4
        /*0074*/ 	.byte	0x02, 0x4a
	.zero		1
	.zero		1


	//----- nvinfo : EIATTR_EXIT_INSTR_OFFSETS
	.align		4
        /*0078*/ 	.byte	0x04, 0x1c
        /*007a*/ 	.short	(.L_199 - .L_198)


	//   ....[0]....
.L_198:
        /*007c*/ 	.word	0x000000c0


	//   ....[1]....
        /*0080*/ 	.word	0x000001c0


	//----- nvinfo : EIATTR_CBANK_PARAM_SIZE
	.align		4
.L_199:
        /*0084*/ 	.byte	0x03, 0x19
        /*0086*/ 	.short	0x0028


	//----- nvinfo : EIATTR_PARAM_CBANK
	.align		4
        /*0088*/ 	.byte	0x04, 0x0a
        /*008a*/ 	.short	(.L_201 - .L_200)
	.align		4
.L_200:
        /*008c*/ 	.word	index@(.nv.constant0._Z25updateOutputWeightsKernelPdS_S_dii)
        /*0090*/ 	.short	0x0380
        /*0092*/ 	.short	0x0028


	//----- nvinfo : EIATTR_SW_WAR
	.align		4
.L_201:
        /*0094*/ 	.byte	0x04, 0x36
        /*0096*/ 	.short	(.L_203 - .L_202)
.L_202:
        /*0098*/ 	.word	0x00000008
.L_203:


//--------------------- .nv.info._Z27computeHiddenGradientKernelPdS_S_S_ii --------------------------
	.section	.nv.info._Z27computeHiddenGradientKernelPdS_S_S_ii,"",@"SHT_CUDA_INFO"
	.sectionflags	@""
	.align	4


	//----- nvinfo : EIATTR_CUDA_API_VERSION
	.align		4
        /*0000*/ 	.byte	0x04, 0x37
        /*0002*/ 	.short	(.L_205 - .L_204)
.L_204:
        /*0004*/ 	.word	0x00000082


	//----- nvinfo : EIATTR_KPARAM_INFO
	.align		4
.L_205:
        /*0008*/ 	.byte	0x04, 0x17
        /*000a*/ 	.short	(.L_207 - .L_206)
.L_206:
        /*000c*/ 	.word	0x00000000
        /*0010*/ 	.short	0x0005
        /*0012*/ 	.short	0x0024
        /*0014*/ 	.byte	0x00, 0xf0, 0x11, 0x00


	//----- nvinfo : EIATTR_KPARAM_INFO
	.align		4
.L_207:
        /*0018*/ 	.byte	0x04, 0x17
        /*001a*/ 	.short	(.L_209 - .L_208)
.L_208:
        /*001c*/ 	.word	0x00000000
        /*0020*/ 	.short	0x0004
        /*0022*/ 	.short	0x0020
        /*0024*/ 	.byte	0x00, 0xf0, 0x11, 0x00


	//----- nvinfo : EIATTR_KPARAM_INFO
	.align		4
.L_209:
        /*0028*/ 	.byte	0x04, 0x17
        /*002a*/ 	.short	(.L_211 - .L_210)
.L_210:
        /*002c*/ 	.word	0x00000000
        /*0030*/ 	.short	0x0003
        /*0032*/ 	.short	0x0018
        /*0034*/ 	.byte	0x00, 0xf5, 0x21, 0x00


	//----- nvinfo : EIATTR_KPARAM_INFO
	.align		4
.L_211:
        /*0038*/ 	.byte	0x04, 0x17
        /*003a*/ 	.short	(.L_213 - .L_212)
.L_212:
        /*003c*/ 	.word	0x00000000
        /*0040*/ 	.short	0x0002
        /*0042*/ 	.short	0x0010
        /*0044*/ 	.byte	0x00, 0xf5, 0x21, 0x00


	//----- nvinfo : EIATTR_KPARAM_INFO
	.align		4
.L_213:
        /*0048*/ 	.byte	0x04, 0x17
        /*004a*/ 	.short	(.L_215 - .L_214)
.L_214:
        /*004c*/ 	.word	0x00000000
        /*0050*/ 	.short	0x0001
        /*0052*/ 	.short	0x0008
        /*0054*/ 	.byte	0x00, 0xf5, 0x21, 0x00


	//----- nvinfo : EIATTR_KPARAM_INFO
	.align		4
.L_215:
        /*0058*/ 	.byte	0x04, 0x17
        /*005a*/ 	.short	(.L_217 - .L_216)
.L_216:
        /*005c*/ 	.word	0x00000000
        /*0060*/ 	.short	0x0000
        /*0062*/ 	.short	0x0000
        /*0064*/ 	.byte	0x00, 0xf5, 0x21, 0x00


	//----- nvinfo : EIATTR_SPARSE_MMA_MASK
	.align		4
.L_217:
        /*0068*/ 	.byte	0x03, 0x50
        /*006a*/ 	.short	0x0000


	//----- nvinfo : EIATTR_MAXREG_COUNT
	.align		4
        /*006c*/ 	.byte	0x03, 0x1b
        /*006e*/ 	.short	0x00ff


	//----- nvinfo : EIATTR_MERCURY_ISA_VERSION
	.align		4
        /*0070*/ 	.byte	0x03, 0x5f
        /*0072*/ 	.short	0x0101


	//----- nvinfo : EIATTR_VRC_CTA_INIT_COUNT
	.align		4
        /*0074*/ 	.byte	0x02, 0x4a
	.zero		1
	.zero		1


	//----- nvinfo : EIATTR_EXIT_INSTR_OFFSETS
	.align		4
        /*0078*/ 	.byte	0x04, 0x1c
        /*007a*/ 	.short	(.L_219 - .L_218)


	//   ....[0]....
.L_218:
        /*007c*/ 	.word	0x00000070


	//   ....[1]....
        /*0080*/ 	.word	0x00000920


	//----- nvinfo : EIATTR_CBANK_PARAM_SIZE
	.align		4
.L_219:
        /*0084*/ 	.byte	0x03, 0x19
        /*0086*/ 	.short	0x0028


	//----- nvinfo : EIATTR_PARAM_CBANK
	.align		4
        /*0088*/ 	.byte	0x04, 0x0a
        /*008a*/ 	.short	(.L_221 - .L_220)
	.align		4
.L_220:
        /*008c*/ 	.word	index@(.nv.constant0._Z27computeHiddenGradientKernelPdS_S_S_ii)
        /*0090*/ 	.short	0x0380
        /*0092*/ 	.short	0x0028


	//----- nvinfo : EIATTR_SW_WAR
	.align		4
.L_221:
        /*0094*/ 	.byte	0x04, 0x36
        /*0096*/ 	.short	(.L_223 - .L_222)
.L_222:
        /*0098*/ 	.word	0x00000008
.L_223:


//--------------------- .nv.info._Z27computeOutputGradientKernelPdS_S_i --------------------------
	.section	.nv.info._Z27computeOutputGradientKernelPdS_S_i,"",@"SHT_CUDA_INFO"
	.sectionflags	@""
	.align	4


	//----- nvinfo : EIATTR_CUDA_API_VERSION
	.align		4
        /*0000*/ 	.byte	0x04, 0x37
        /*0002*/ 	.short	(.L_225 - .L_224)
.L_224:
        /*0004*/ 	.word	0x00000082


	//----- nvinfo : EIATTR_KPARAM_INFO
	.align		4
.L_225:
        /*0008*/ 	.byte	0x04, 0x17
        /*000a*/ 	.short	(.L_227 - .L_226)
.L_226:
        /*000c*/ 	.word	0x00000000
        /*0010*/ 	.short	0x0003
        /*0012*/ 	.short	0x0018
        /*0014*/ 	.byte	0x00, 0xf0, 0x11, 0x00


	//----- nvinfo : EIATTR_KPARAM_INFO
	.align		4
.L_227:
        /*0018*/ 	.byte	0x04, 0x17
        /*001a*/ 	.short	(.L_229 - .L_228)
.L_228:
        /*001c*/ 	.word	0x00000000
        /*0020*/ 	.short	0x0002
        /*0022*/ 	.short	0x0010
        /*0024*/ 	.byte	0x00, 0xf5, 0x21, 0x00


	//----- nvinfo : EIATTR_KPARAM_INFO
	.align		4
.L_229:
        /*0028*/ 	.byte	0x04, 0x17
        /*002a*/ 	.short	(.L_231 - .L_230)
.L_230:
        /*002c*/ 	.word	0x00000000
        /*0030*/ 	.short	0x0001
        /*0032*/ 	.short	0x0008
        /*0034*/ 	.byte	0x00, 0xf5, 0x21, 0x00


	//----- nvinfo : EIATTR_KPARAM_INFO
	.align		4
.L_231:
        /*0038*/ 	.byte	0x04, 0x17
        /*003a*/ 	.short	(.L_233 - .L_232)
.L_232:
        /*003c*/ 	.word	0x00000000
        /*0040*/ 	.short	0x0000
        /*0042*/ 	.short	0x0000
        /*0044*/ 	.byte	0x00, 0xf5, 0x21, 0x00


	//----- nvinfo : EIATTR_SPARSE_MMA_MASK
	.align		4
.L_233:
        /*0048*/ 	.byte	0x03, 0x50
        /*004a*/ 	.short	0x0000


	//----- nvinfo : EIATTR_MAXREG_COUNT
	.align		4
        /*004c*/ 	.byte	0x03, 0x1b
        /*004e*/ 	.short	0x00ff


	//----- nvinfo : EIATTR_MERCURY_ISA_VERSION
	.align		4
        /*0050*/ 	.byte	0x03, 0x5f
        /*0052*/ 	.short	0x0101


	//----- nvinfo : EIATTR_VRC_CTA_INIT_COUNT
	.align		4
        /*0054*/ 	.byte	0x02, 0x4a
	.zero		1
	.zero		1


	//----- nvinfo : EIATTR_EXIT_INSTR_OFFSETS
	.align		4
        /*0058*/ 	.byte	0x04, 0x1c
        /*005a*/ 	.short	(.L_235 - .L_234)


	//   ....[0]....
.L_234:
        /*005c*/ 	.word	0x00000070


	//   ....[1]....
        /*0060*/ 	.word	0x00000130


	//----- nvinfo : EIATTR_CBANK_PARAM_SIZE
	.align		4
.L_235:
        /*0064*/ 	.byte	0x03, 0x19
        /*0066*/ 	.short	0x001c


	//----- nvinfo : EIATTR_PARAM_CBANK
	.align		4
        /*0068*/ 	.byte	0x04, 0x0a
        /*006a*/ 	.short	(.L_237 - .L_236)
	.align		4
.L_236:
        /*006c*/ 	.word	index@(.nv.constant0._Z27computeOutputGradientKernelPdS_S_i)
        /*0070*/ 	.short	0x0380
        /*0072*/ 	.short	0x001c


	//----- nvinfo : EIATTR_SW_WAR
	.align		4
.L_237:
        /*0074*/ 	.byte	0x04, 0x36
        /*0076*/ 	.short	(.L_239 - .L_238)
.L_238:
        /*0078*/ 	.word	0x00000008
.L_239:


//--------------------- .nv.info._Z22softmaxNormalizeKernelPdS_i --------------------------
	.section	.nv.info._Z22softmaxNormalizeKernelPdS_i,"",@"SHT_CUDA_INFO"
	.sectionflags	@""
	.align	4


	//----- nvinfo : EIATTR_CUDA_API_VERSION
	.align		4
        /*0000*/ 	.byte	0x04, 0x37
        /*0002*/ 	.short	(.L_241 - .L_240)
.L_240:
        /*0004*/ 	.word	0x00000082


	//----- nvinfo : EIATTR_KPARAM_INFO
	.align		4
.L_241:
        /*0008*/ 	.byte	0x04, 0x17
        /*000a*/ 	.short	(.L_243 - .L_242)
.L_242:
        /*000c*/ 	.word	0x00000000
        /*0010*/ 	.short	0x0002
        /*0012*/ 	.short	0x0010
        /*0014*/ 	.byte	0x00, 0xf0, 0x11, 0x00


	//----- nvinfo : EIATTR_KPARAM_INFO
	.align		4
.L_243:
        /*0018*/ 	.byte	0x04, 0x17
        /*001a*/ 	.short	(.L_245 - .L_244)
.L_244:
        /*001c*/ 	.word	0x00000000
        /*0020*/ 	.short	0x0001
        /*0022*/ 	.short	0x0008
        /*0024*/ 	.byte	0x00, 0xf5, 0x21, 0x00


	//----- nvinfo : EIATTR_KPARAM_INFO
	.align		4
.L_245:
        /*0028*/ 	.byte	0x04, 0x17
        /*002a*/ 	.short	(.L_247 - .L_246)
.L_246:
        /*002c*/ 	.word	0x00000000
        /*0030*/ 	.short	0x0000
        /*0032*/ 	.short	0x0000
        /*0034*/ 	.byte	0x00, 0xf5, 0x21, 0x00


	//----- nvinfo : EIATTR_SPARSE_MMA_MASK
	.align		4
.L_247:
        /*0038*/ 	.byte	0x03, 0x50
        /*003a*/ 	.short	0x0000


	//----- nvinfo : EIATTR_MAXREG_COUNT
	.align		4
        /*003c*/ 	.byte	0x03, 0x1b
        /*003e*/ 	.short	0x00ff


	//----- nvinfo : EIATTR_MERCURY_ISA_VERSION
	.align		4
        /*0040*/ 	.byte	0x03, 0x5f
        /*0042*/ 	.short	0x0101


	//----- nvinfo : EIATTR_VRC_CTA_INIT_COUNT
	.align		4
        /*0044*/ 	.byte	0x02, 0x4a
	.zero		1
	.zero		1


	//----- nvinfo : EIATTR_EXIT_INSTR_OFFSETS
	.align		4
        /*0048*/ 	.byte	0x04, 0x1c
        /*004a*/ 	.short	(.L_249 - .L_248)


	//   ....[0]....
.L_248:
        /*004c*/ 	.word	0x00000070


	//   ....[1]....
        /*0050*/ 	.word	0x00000230


	//----- nvinfo : EIATTR_CRS_STACK_SIZE
	.align		4
.L_249:
        /*0054*/ 	.byte	0x04, 0x1e
        /*0056*/ 	.short	(.L_251 - .L_250)
.L_250:
        /*0058*/ 	.word	0x00000000


	//----- nvinfo : EIATTR_CBANK_PARAM_SIZE
	.align		4
.L_251:
        /*005c*/ 	.byte	0x03, 0x19
        /*005e*/ 	.short	0x0014


	//----- nvinfo : EIATTR_PARAM_CBANK
	.align		4
        /*0060*/ 	.byte	0x04, 0x0a
        /*0062*/ 	.short	(.L_253 - .L_252)
	.align		4
.L_252:
        /*0064*/ 	.word	index@(.nv.constant0._Z22softmaxNormalizeKernelPdS_i)
        /*0068*/ 	.short	0x0380
        /*006a*/ 	.short	0x0014


	//----- nvinfo : EIATTR_SW_WAR
	.align		4
.L_253:
        /*006c*/ 	.byte	0x04, 0x36
        /*006e*/ 	.short	(.L_255 - .L_254)
.L_254:
        /*0070*/ 	.word	0x00000008
.L_255:


//--------------------- .nv.info._Z13softmaxKernelPdS_i --------------------------
	.section	.nv.info._Z13softmaxKernelPdS_i,"",@"SHT_CUDA_INFO"
	.sectionflags	@""
	.align	4


	//----- nvinfo : EIATTR_CUDA_API_VERSION
	.align		4
        /*0000*/ 	.byte	0x04, 0x37
        /*0002*/ 	.short	(.L_257 - .L_256)
.L_256:
        /*0004*/ 	.word	0x00000082


	//----- nvinfo : EIATTR_KPARAM_INFO
	.align		4
.L_257:
        /*0008*/ 	.byte	0x04, 0x17
        /*000a*/ 	.short	(.L_259 - .L_258)
.L_258:
        /*000c*/ 	.word	0x00000000
        /*0010*/ 	.short	0x0002
        /*0012*/ 	.short	0x0010
        /*0014*/ 	.byte	0x00, 0xf0, 0x11, 0x00


	//----- nvinfo : EIATTR_KPARAM_INFO
	.align		4
.L_259:
        /*0018*/ 	.byte	0x04, 0x17
        /*001a*/ 	.short	(.L_261 - .L_260)
.L_260:
        /*001c*/ 	.word	0x00000000
        /*0020*/ 	.short	0x0001
        /*0022*/ 	.short	0x0008
        /*0024*/ 	.byte	0x00, 0xf5, 0x21, 0x00


	//----- nvinfo : EIATTR_KPARAM_INFO
	.align		4
.L_261:
        /*0028*/ 	.byte	0x04, 0x17
        /*002a*/ 	.short	(.L_263 - .L_262)
.L_262:
        /*002c*/ 	.word	0x00000000
        /*0030*/ 	.short	0x0000
        /*0032*/ 	.short	0x0000
        /*0034*/ 	.byte	0x00, 0xf5, 0x21, 0x00


	//----- nvinfo : EIATTR_SPARSE_MMA_MASK
	.align		4
.L_263:
        /*0038*/ 	.byte	0x03, 0x50
        /*003a*/ 	.short	0x0000


	//----- nvinfo : EIATTR_MAXREG_COUNT
	.align		4
        /*003c*/ 	.byte	0x03, 0x1b
        /*003e*/ 	.short	0x00ff


	//----- nvinfo : EIATTR_MERCURY_ISA_VERSION
	.align		4
        /*0040*/ 	.byte	0x03, 0x5f
        /*0042*/ 	.short	0x0101


	//----- nvinfo : EIATTR_VRC_CTA_INIT_COUNT
	.align		4
        /*0044*/ 	.byte	0x02, 0x4a
	.zero		1
	.zero		1


	//----- nvinfo : EIATTR_EXIT_INSTR_OFFSETS
	.align		4
        /*0048*/ 	.byte	0x04, 0x1c
        /*004a*/ 	.short	(.L_265 - .L_264)


	//   ....[0]....
.L_264:
        /*004c*/ 	.word	0x00000070


	//   ....[1]....
        /*0050*/ 	.word	0x00000520


	//----- nvinfo : EIATTR_CRS_STACK_SIZE
	.align		4
.L_265:
        /*0054*/ 	.byte	0x04, 0x1e
        /*0056*/ 	.short	(.L_267 - .L_266)
.L_266:
        /*0058*/ 	.word	0x00000000


	//----- nvinfo : EIATTR_CBANK_PARAM_SIZE
	.align		4
.L_267:
        /*005c*/ 	.byte	0x03, 0x19
        /*005e*/ 	.short	0x0014


	//----- nvinfo : EIATTR_PARAM_CBANK
	.align		4
        /*0060*/ 	.byte	0x04, 0x0a
        /*0062*/ 	.short	(.L_269 - .L_268)
	.align		4
.L_268:
        /*0064*/ 	.word	index@(.nv.constant0._Z13softmaxKernelPdS_i)
        /*0068*/ 	.short	0x0380
        /*006a*/ 	.short	0x0014


	//----- nvinfo : EIATTR_SW_WAR
	.align		4
.L_269:
        /*006c*/ 	.byte	0x04, 0x36
        /*006e*/ 	.short	(.L_271 - .L_270)
.L_270:
        /*0070*/ 	.word	0x00000008
.L_271:


//--------------------- .nv.info._Z24forwardOutputLayerKernelPdS_S_S_ii --------------------------
	.section	.nv.info._Z24forwardOutputLayerKernelPdS_S_S_ii,"",@"SHT_CUDA_INFO"
	.sectionflags	@""
	.align	4


	//----- nvinfo : EIATTR_CUDA_API_VERSION
	.align		4
        /*0000*/ 	.byte	0x04, 0x37
        /*0002*/ 	.short	(.L_273 - .L_272)
.L_272:
        /*0004*/ 	.word	0x00000082


	//----- nvinfo : EIATTR_KPARAM_INFO
	.align		4
.L_273:
        /*0008*/ 	.byte	0x04, 0x17
        /*000a*/ 	.short	(.L_275 - .L_274)
.L_274:
        /*000c*/ 	.word	0x00000000
        /*0010*/ 	.short	0x0005
        /*0012*/ 	.short	0x0024
        /*0014*/ 	.byte	0x00, 0xf0, 0x11, 0x00


	//----- nvinfo : EIATTR_KPARAM_INFO
	.align		4
.L_275:
        /*0018*/ 	.byte	0x04, 0x17
        /*001a*/ 	.short	(.L_277 - .L_276)
.L_276:
        /*001c*/ 	.word	0x00000000
        /*0020*/ 	.short	0x0004
        /*0022*/ 	.short	0x0020
        /*0024*/ 	.byte	0x00, 0xf0, 0x11, 0x00


	//----- nvinfo : EIATTR_KPARAM_INFO
	.align		4
.L_277:
        /*0028*/ 	.byte	0x04, 0x17
        /*002a*/ 	.short	(.L_279 - .L_278)
.L_278:
        /*002c*/ 	.word	0x00000000
        /*0030*/ 	.short	0x0003
        /*0032*/ 	.short	0x0018
        /*0034*/ 	.byte	0x00, 0xf5, 0x21, 0x00


	//----- nvinfo : EIATTR_KPARAM_INFO
	.align		4
.L_279:
        /*0038*/ 	.byte	0x04, 0x17
        /*003a*/ 	.short	(.L_281 - .L_280)
.L_280:
        /*003c*/ 	.word	0x00000000
        /*0040*/ 	.short	0x0002
        /*0042*/ 	.short	0x0010
        /*0044*/ 	.byte	0x00, 0xf5, 0x21, 0x00


	//----- nvinfo : EIATTR_KPARAM_INFO
	.align		4
.L_281:
        /*0048*/ 	.byte	0x04, 0x17
        /*004a*/ 	.short	(.L_283 - .L_282)
.L_282:
        /*004c*/ 	.word	0x00000000
        /*0050*/ 	.short	0x0001
        /*0052*/ 	.short	0x0008
        /*0054*/ 	.byte	0x00, 0xf5, 0x21, 0x00


	//----- nvinfo : EIATTR_KPARAM_INFO
	.align		4
.L_283:
        /*0058*/ 	.byte	0x04, 0x17
        /*005a*/ 	.short	(.L_285 - .L_284)
.L_284:
        /*005c*/ 	.word	0x00000000
        /*0060*/ 	.short	0x0000
        /*0062*/ 	.short	0x0000
        /*0064*/ 	.byte	0x00, 0xf5, 0x21, 0x00


	//----- nvinfo : EIATTR_SPARSE_MMA_MASK
	.align		4
.L_285:
        /*0068*/ 	.byte	0x03, 0x50
        /*006a*/ 	.short	0x0000


	//----- nvinfo : EIATTR_MAXREG_COUNT
	.align		4
        /*006c*/ 	.byte	0x03, 0x1b
        /*006e*/ 	.short	0x00ff


	//----- nvinfo : EIATTR_MERCURY_ISA_VERSION
	.align		4
        /*0070*/ 	.byte	0x03, 0x5f
        /*0072*/ 	.short	0x0101


	//----- nvinfo : EIATTR_VRC_CTA_INIT_COUNT
	.align		4
        /*0074*/ 	.byte	0x02, 0x4a
	.zero		1
	.zero		1


	//----- nvinfo : EIATTR_EXIT_INSTR_OFFSETS
	.align		4
        /*0078*/ 	.byte	0x04, 0x1c
        /*007a*/ 	.short	(.L_287 - .L_286)


	//   ....[0]....
.L_286:
        /*007c*/ 	.word	0x00000070


	//   ....[1]....
        /*0080*/ 	.word	0x00000110


	//   ....[2]....
        /*0084*/ 	.word	0x000006e0


	//   ....[3]....
        /*0088*/ 	.word	0x00000990


	//   ....[4]....
        /*008c*/ 	.word	0x00000b40


	//   ....[5]....
        /*0090*/ 	.word	0x00000c90


	//----- nvinfo : EIATTR_CBANK_PARAM_SIZE
	.align		4
.L_287:
        /*0094*/ 	.byte	0x03, 0x19
        /*0096*/ 	.short	0x0028


	//----- nvinfo : EIATTR_PARAM_CBANK
	.align		4
        /*0098*/ 	.byte	0x04, 0x0a
        /*009a*/ 	.short	(.L_289 - .L_288)
	.align		4
.L_288:
        /*009c*/ 	.word	index@(.nv.constant0._Z24forwardOutputLayerKernelPdS_S_S_ii)
        /*00a0*/ 	.short	0x0380
        /*00a2*/ 	.short	0x0028


	//----- nvinfo : EIATTR_SW_WAR
	.align		4
.L_289:
        /*00a4*/ 	.byte	0x04, 0x36
        /*00a6*/ 	.short	(.L_291 - .L_290)
.L_290:
        /*00a8*/ 	.word	0x00000008
.L_291:


//--------------------- .nv.info._Z33optimizedForwardHiddenLayerKernelPdS_S_S_ii --------------------------
	.section	.nv.info._Z33optimizedForwardHiddenLayerKernelPdS_S_S_ii,"",@"SHT_CUDA_INFO"
	.sectionflags	@""
	.align	4


	//----- nvinfo : EIATTR_CUDA_API_VERSION
	.align		4
        /*0000*/ 	.byte	0x04, 0x37
        /*0002*/ 	.short	(.L_293 - .L_292)
.L_292:
        /*0004*/ 	.word	0x00000082


	//----- nvinfo : EIATTR_KPARAM_INFO
	.align		4
.L_293:
        /*0008*/ 	.byte	0x04, 0x17
        /*000a*/ 	.short	(.L_295 - .L_294)
.L_294:
        /*000c*/ 	.word	0x00000000
        /*0010*/ 	.short	0x0005
        /*0012*/ 	.short	0x0024
        /*0014*/ 	.byte	0x00, 0xf0, 0x11, 0x00


	//----- nvinfo : EIATTR_KPARAM_INFO
	.align		4
.L_295:
        /*0018*/ 	.byte	0x04, 0x17
        /*001a*/ 	.short	(.L_297 - .L_296)
.L_296:
        /*001c*/ 	.word	0x00000000
        /*0020*/ 	.short	0x0004
        /*0022*/ 	.short	0x0020
        /*0024*/ 	.byte	0x00, 0xf0, 0x11, 0x00


	//----- nvinfo : EIATTR_KPARAM_INFO
	.align		4
.L_297:
        /*0028*/ 	.byte	0x04, 0x17
        /*002a*/ 	.short	(.L_299 - .L_298)
.L_298:
        /*002c*/ 	.word	0x00000000
        /*0030*/ 	.short	0x0003
        /*0032*/ 	.short	0x0018
        /*0034*/ 	.byte	0x00, 0xf5, 0x21, 0x00


	//----- nvinfo : EIATTR_KPARAM_INFO
	.align		4
.L_299:
        /*0038*/ 	.byte	0x04, 0x17
        /*003a*/ 	.short	(.L_301 - .L_300)
.L_300:
        /*003c*/ 	.word	0x00000000
        /*0040*/ 	.short	0x0002
        /*0042*/ 	.short	0x0010
        /*0044*/ 	.byte	0x00, 0xf5, 0x21, 0x00


	//----- nvinfo : EIATTR_KPARAM_INFO
	.align		4
.L_301:
        /*0048*/ 	.byte	0x04, 0x17
        /*004a*/ 	.short	(.L_303 - .L_302)
.L_302:
        /*004c*/ 	.word	0x00000000
        /*0050*/ 	.short	0x0001
        /*0052*/ 	.short	0x0008
        /*0054*/ 	.byte	0x00, 0xf5, 0x21, 0x00


	//----- nvinfo : EIATTR_KPARAM_INFO
	.align		4
.L_303:
        /*0058*/ 	.byte	0x04, 0x17
        /*005a*/ 	.short	(.L_305 - .L_304)
.L_304:
        /*005c*/ 	.word	0x00000000
        /*0060*/ 	.short	0x0000
        /*0062*/ 	.short	0x0000
        /*0064*/ 	.byte	0x00, 0xf5, 0x21, 0x00


	//----- nvinfo : EIATTR_SPARSE_MMA_MASK
	.align		4
.L_305:
        /*0068*/ 	.byte	0x03, 0x50
        /*006a*/ 	.short	0x0000


	//----- nvinfo : EIATTR_MAXREG_COUNT
	.align		4
        /*006c*/ 	.byte	0x03, 0x1b
        /*006e*/ 	.short	0x00ff


	//----- nvinfo : EIATTR_NUM_BARRIERS
	.align		4
        /*0070*/ 	.byte	0x02, 0x4c
        /*0072*/ 	.byte	0x01
	.zero		1


	//----- nvinfo : EIATTR_MERCURY_ISA_VERSION
	.align		4
        /*0074*/ 	.byte	0x03, 0x5f
        /*0076*/ 	.short	0x0101


	//----- nvinfo : EIATTR_VRC_CTA_INIT_COUNT
	.align		4
        /*0078*/ 	.byte	0x02, 0x4a
	.zero		1
	.zero		1


	//----- nvinfo : EIATTR_EXIT_INSTR_OFFSETS
	.align		4
        /*007c*/ 	.byte	0x04, 0x1c
        /*007e*/ 	.short	(.L_307 - .L_306)


	//   ....[0]....
.L_306:
        /*0080*/ 	.word	0x00000070


	//   ....[1]....
        /*0084*/ 	.word	0x00000b70


	//----- nvinfo : EIATTR_CBANK_PARAM_SIZE
	.align		4
.L_307:
        /*0088*/ 	.byte	0x03, 0x19
        /*008a*/ 	.short	0x0028


	//----- nvinfo : EIATTR_PARAM_CBANK
	.align		4
        /*008c*/ 	.byte	0x04, 0x0a
        /*008e*/ 	.short	(.L_309 - .L_308)
	.align		4
.L_308:
        /*0090*/ 	.word	index@(.nv.constant0._Z33optimizedForwardHiddenLayerKernelPdS_S_S_ii)
        /*0094*/ 	.short	0x0380
        /*0096*/ 	.short	0x0028


	//----- nvinfo : EIATTR_SW_WAR
	.align		4
.L_309:
        /*0098*/ 	.byte	0x04, 0x36
        /*009a*/ 	.short	(.L_311 - .L_310)
.L_310:
        /*009c*/ 	.word	0x00000008
.L_311:


//--------------------- .nv.info._Z10reluKernelPdi --------------------------
	.section	.nv.info._Z10reluKernelPdi,"",@"SHT_CUDA_INFO"
	.sectionflags	@""
	.align	4


	//----- nvinfo : EIATTR_CUDA_API_VERSION
	.align		4
        /*0000*/ 	.byte	0x04, 0x37
        /*0002*/ 	.short	(.L_313 - .L_312)
.L_312:
        /*0004*/ 	.word	0x00000082


	//----- nvinfo : EIATTR_KPARAM_INFO
	.align		4
.L_313:
        /*0008*/ 	.byte	0x04, 0x17
        /*000a*/ 	.short	(.L_315 - .L_314)
.L_314:
        /*000c*/ 	.word	0x00000000
        /*0010*/ 	.short	0x0001
        /*0012*/ 	.short	0x0008
        /*0014*/ 	.byte	0x00, 0xf0, 0x11, 0x00


	//----- nvinfo : EIATTR_KPARAM_INFO
	.align		4
.L_315:
        /*0018*/ 	.byte	0x04, 0x17
        /*001a*/ 	.short	(.L_317 - .L_316)
.L_316:
        /*001c*/ 	.word	0x00000000
        /*0020*/ 	.short	0x0000
        /*0022*/ 	.short	0x0000
        /*0024*/ 	.byte	0x00, 0xf5, 0x21, 0x00


	//----- nvinfo : EIATTR_SPARSE_MMA_MASK
	.align		4
.L_317:
        /*0028*/ 	.byte	0x03, 0x50
        /*002a*/ 	.short	0x0000


	//----- nvinfo : EIATTR_MAXREG_COUNT
	.align		4
        /*002c*/ 	.byte	0x03, 0x1b
        /*002e*/ 	.short	0x00ff


	//----- nvinfo : EIATTR_MERCURY_ISA_VERSION
	.align		4
        /*0030*/ 	.byte	0x03, 0x5f
        /*0032*/ 	.short	0x0101


	//----- nvinfo : EIATTR_VRC_CTA_INIT_COUNT
	.align		4
        /*0034*/ 	.byte	0x02, 0x4a
	.zero		1
	.zero		1


	//----- nvinfo : EIATTR_EXIT_INSTR_OFFSETS
	.align		4
        /*0038*/ 	.byte	0x04, 0x1c
        /*003a*/ 	.short	(.L_319 - .L_318)


	//   ....[0]....
.L_318:
        /*003c*/ 	.word	0x00000070


	//   ....[1]....
        /*0040*/ 	.word	0x00000140


	//----- nvinfo : EIATTR_CBANK_PARAM_SIZE
	.align		4
.L_319:
        /*0044*/ 	.byte	0x03, 0x19
        /*0046*/ 	.short	0x000c


	//----- nvinfo : EIATTR_PARAM_CBANK
	.align		4
        /*0048*/ 	.byte	0x04, 0x0a
        /*004a*/ 	.short	(.L_321 - .L_320)
	.align		4
.L_320:
        /*004c*/ 	.word	index@(.nv.constant0._Z10reluKernelPdi)
        /*0050*/ 	.short	0x0380
        /*0052*/ 	.short	0x000c


	//----- nvinfo : EIATTR_SW_WAR
	.align		4
.L_321:
        /*0054*/ 	.byte	0x04, 0x36
        /*0056*/ 	.short	(.L_323 - .L_322)
.L_322:
        /*0058*/ 	.word	0x00000008
.L_323:


//--------------------- .nv.callgraph             --------------------------
	.section	.nv.callgraph,"",@"SHT_CUDA_CALLGRAPH"
	.align	4
	.sectionentsize	8
	.align		4
        /*0000*/ 	.word	0x00000000
	.align		4
        /*0004*/ 	.word	0xffffffff
	.align		4
        /*0008*/ 	.word	0x00000000
	.align		4
        /*000c*/ 	.word	0xfffffffe
	.align		4
        /*0010*/ 	.word	0x00000000
	.align		4
        /*0014*/ 	.word	0xfffffffd
	.align		4
        /*0018*/ 	.word	0x00000000
	.align		4
        /*001c*/ 	.word	0xfffffffc


//--------------------- .text._Z16softmaxSumKernelPdS_i --------------------------
	.section	.text._Z16softmaxSumKernelPdS_i,"ax",@progbits
	.align	128
        .global         _Z16softmaxSumKernelPdS_i
        .type           _Z16softmaxSumKernelPdS_i,@function
        .size           _Z16softmaxSumKernelPdS_i,(.L_x_44 - _Z16softmaxSumKernelPdS_i)
        .other          _Z16softmaxSumKernelPdS_i,@"STO_CUDA_ENTRY STV_DEFAULT"
_Z16softmaxSumKernelPdS_i:
.text._Z16softmaxSumKernelPdS_i:
[----:B------:R-:W-:Y:S01]  /*0000*/  LDC R1, c[0x0][0x37c] ;  /* 0x0000df00ff017b82 */ /* 0x000fe20000000800 */
[----:B------:R-:W0:Y:S01]  /*0010*/  S2R R8, SR_TID.X ;  /* 0x0000000000087919 */ /* 0x000e220000002100 */
[----:B------:R-:W0:Y:S01]  /*0020*/  LDCU UR8, c[0x0][0x360] ;  /* 0x00006c00ff0877ac */ /* 0x000e220008000800 */
[----:B------:R-:W-:Y:S01]  /*0030*/  CS2R R2, SRZ ;  /* 0x0000000000027805 */ /* 0x000fe2000001ff00 */
[----:B------:R-:W0:Y:S01]  /*0040*/  S2R R9, SR_CTAID.X ;  /* 0x0000000000097919 */ /* 0x000e220000002500 */
[----:B------:R-:W1:Y:S01]  /*0050*/  LDCU UR4, c[0x0][0x390] ;  /* 0x00007200ff0477ac */ /* 0x000e620008000800 */
[----:B------:R-:W2:Y:S01]  /*0060*/  LDCU.64 UR6, c[0x0][0x358] ;  /* 0x00006b00ff0677ac */ /* 0x000ea20008000a00 */
[----:B0-----:R-:W-:-:S05]  /*0070*/  IMAD R7, R9, UR8, R8 ;  /* 0x0000000809077c24 */ /* 0x001fca000f8e0208 */
[----:B-1----:R-:W-:-:S13]  /*0080*/  ISETP.GE.U32.AND P0, PT, R7, UR4, PT ;  /* 0x0000000407007c0c */ /* 0x002fda000bf06070 */
[----:B------:R-:W0:Y:S02]  /*0090*/  @!P0 LDC.64 R4, c[0x0][0x380] ;  /* 0x0000e000ff048b82 */ /* 0x000e240000000a00 */
[----:B0-----:R-:W-:-:S05]  /*00a0*/  @!P0 IMAD.WIDE.U32 R4, R7, 0x8, R4 ;  /* 0x0000000807048825 */ /* 0x001fca00078e0004 */
[----:B--2---:R-:W2:Y:S01]  /*00b0*/  @!P0 LDG.E.64 R2, desc[UR6][R4.64] ;  /* 0x0000000604028981 */ /* 0x004ea2000c1e1b00 */
[----:B------:R-:W0:Y:S01]  /*00c0*/  S2UR UR5, SR_CgaCtaId ;  /* 0x00000000000579c3 */ /* 0x000e220000008800 */
[----:B------:R-:W-:Y:S01]  /*00d0*/  IMAD.U32 R0, RZ, RZ, UR8 ;  /* 0x00000008ff007e24 */ /* 0x000fe2000f8e00ff */
[----:B------:R-:W-:Y:S01]  /*00e0*/  UMOV UR4, 0x400 ;  /* 0x0000040000047882 */ /* 0x000fe20000000000 */
[----:B------:R-:W-:-:S03]  /*00f0*/  ISETP.NE.AND P0, PT, R8, RZ, PT ;  /* 0x000000ff0800720c */ /* 0x000fc60003f05270 */
[----:B------:R-:W-:Y:S01]  /*0100*/  ISETP.GE.U32.AND P1, PT, R0, 0x2, PT ;  /* 0x000000020000780c */ /* 0x000fe20003f26070 */
[----:B0-----:R-:W-:-:S06]  /*0110*/  ULEA UR4, UR5, UR4, 0x18 ;  /* 0x0000000405047291 */ /* 0x001fcc000f8ec0ff */
[----:B------:R-:W-:-:S05]  /*0120*/  LEA R7, R8, UR4, 0x3 ;  /* 0x0000000408077c11 */ /* 0x000fca000f8e18ff */
[----:B--2---:R0:W-:Y:S01]  /*0130*/  STS.64 [R7], R2 ;  /* 0x0000000207007388 */ /* 0x0041e20000000a00 */
[----:B------:R-:W-:Y:S06]  /*0140*/  BAR.SYNC.DEFER_BLOCKING 0x0 ;  /* 0x0000000000007b1d */ /* 0x000fec0000010000 */
[----:B------:R-:W-:Y:S05]  /*0150*/  @!P1 BRA `(.L_x_0) ;  /* 0x00000000002c9947 */ /* 0x000fea0003800000 */
.L_x_1:
[----:B------:R-:W-:-:S04]  /*0160*/  SHF.R.U32.HI R10, RZ, 0x1, R0 ;  /* 0x00000001ff0a7819 */ /* 0x000fc80000011600 */
[----:B------:R-:W-:-:S13]  /*0170*/  ISETP.GE.U32.AND P1, PT, R8, R10, PT ;  /* 0x0000000a0800720c */ /* 0x000fda0003f26070 */
[----:B------:R-:W-:Y:S01]  /*0180*/  @!P1 IMAD R6, R10, 0x8, R7 ;  /* 0x000000080a069824 */ /* 0x000fe200078e0207 */
[----:B------:R-:W-:Y:S04]  /*0190*/  @!P1 LDS.64 R4, [R7] ;  /* 0x0000000007049984 */ /* 0x000fe80000000a00 */
[----:B0-----:R-:W0:Y:S02]  /*01a0*/  @!P1 LDS.64 R2, [R6] ;  /* 0x0000000006029984 */ /* 0x001e240000000a00 */
[----:B0-----:R-:W-:-:S07]  /*01b0*/  @!P1 DADD R2, R2, R4 ;  /* 0x0000000002029229 */ /* 0x001fce0000000004 */
[----:B------:R1:W-:Y:S01]  /*01c0*/  @!P1 STS.64 [R7], R2 ;  /* 0x0000000207009388 */ /* 0x0003e20000000a00 */
[----:B------:R-:W-:Y:S01]  /*01d0*/  BAR.SYNC.DEFER_BLOCKING 0x0 ;  /* 0x0000000000007b1d */ /* 0x000fe20000010000 */
[----:B------:R-:W-:Y:S01]  /*01e0*/  ISETP.GT.U32.AND P1, PT, R0, 0x3, PT ;  /* 0x000000030000780c */ /* 0x000fe20003f24070 */
[----:B------:R-:W-:-:S12]  /*01f0*/  IMAD.MOV.U32 R0, RZ, RZ, R10 ;  /* 0x000000ffff007224 */ /* 0x000fd800078e000a */
[----:B-1----:R-:W-:Y:S05]  /*0200*/  @P1 BRA `(.L_x_1) ;  /* 0xfffffffc00d41947 */ /* 0x002fea000383ffff */
.L_x_0:
[----:B------:R-:W-:Y:S05]  /*0210*/  @P0 EXIT ;  /* 0x000000000000094d */ /* 0x000fea0003800000 */
[----:B------:R-:W1:Y:S01]  /*0220*/  S2UR UR5, SR_CgaCtaId ;  /* 0x00000000000579c3 */ /* 0x000e620000008800 */
[----:B------:R-:W-:-:S07]  /*0230*/  UMOV UR4, 0x400 ;  /* 0x0000040000047882 */ /* 0x000fce0000000000 */
[----:B------:R-:W2:Y:S01]  /*0240*/  LDC.64 R4, c[0x0][0x388] ;  /* 0x0000e200ff047b82 */ /* 0x000ea20000000a00 */
[----:B-1----:R-:W-:Y:S01]  /*0250*/  ULEA UR4, UR5, UR4, 0x18 ;  /* 0x0000000405047291 */ /* 0x002fe2000f8ec0ff */
[----:B--2---:R-:W-:-:S08]  /*0260*/  IMAD.WIDE.U32 R4, R9, 0x8, R4 ;  /* 0x0000000809047825 */ /* 0x004fd000078e0004 */
[----:B0-----:R-:W0:Y:S04]  /*0270*/  LDS.64 R2, [UR4] ;  /* 0x00000004ff027984 */ /* 0x001e280008000a00 */
[----:B0-----:R-:W-:Y:S01]  /*0280*/  STG.E.64 desc[UR6][R4.64], R2 ;  /* 0x0000000204007986 */ /* 0x001fe2000c101b06 */
[----:B------:R-:W-:Y:S05]  /*0290*/  EXIT ;  /* 0x000000000000794d */ /* 0x000fea0003800000 */
.L_x_2:
[----:B------:R-:W-:-:S00]  /*02a0*/  BRA `(.L_x_2) ;  /* 0xfffffffc00fc7947 */ /* 0x000fc0000383ffff */
[----:B------:R-:W-:-:S00]  /*02b0*/  NOP ;  /* 0x0000000000007918 */ /* 0x000fc00000000000 */
        /* <DEDUP_REMOVED lines=12> */
.L_x_44:


//--------------------- .text._Z16softmaxExpKernelPdi --------------------------
	.section	.text._Z16softmaxExpKernelPdi,"ax",@progbits
	.align	128
        .global         _Z16softmaxExpKernelPdi
        .type           _Z16softmaxExpKernelPdi,@function
        .size           _Z16softmaxExpKernelPdi,(.L_x_45 - _Z16softmaxExpKernelPdi)
        .other          _Z16softmaxExpKernelPdi,@"STO_CUDA_ENTRY STV_DEFAULT"
_Z16softmaxExpKernelPdi:
.text._Z16softmaxExpKernelPdi:
[----:B------:R-:W-:Y:S01]  /*0000*/  LDC R1, c[0x0][0x37c] ;  /* 0x0000df00ff017b82 */ /* 0x000fe20000000800 */
[----:B------:R-:W0:Y:S07]  /*0010*/  S2R R0, SR_TID.X ;  /* 0x0000000000007919 */ /* 0x000e2e0000002100 */
[----:B------:R-:W0:Y:S01]  /*0020*/  S2UR UR4, SR_CTAID.X ;  /* 0x00000000000479c3 */ /* 0x000e220000002500 */
[----:B------:R-:W1:Y:S07]  /*0030*/  LDCU UR5, c[0x0][0x388] ;  /* 0x00007100ff0577ac */ /* 0x000e6e0008000800 */
[----:B------:R-:W0:Y:S02]  /*0040*/  LDC R5, c[0x0][0x360] ;  /* 0x0000d800ff057b82 */ /* 0x000e240000000800 */
[----:B0-----:R-:W-:-:S05]  /*0050*/  IMAD R5, R5, UR4, R0 ;  /* 0x0000000405057c24 */ /* 0x001fca000f8e0200 */
[----:B-1----:R-:W-:-:S13]  /*0060*/  ISETP.GE.AND P0, PT, R5, UR5, PT ;  /* 0x0000000505007c0c */ /* 0x002fda000bf06270 */
[----:B------:R-:W-:Y:S05]  /*0070*/  @P0 EXIT ;  /* 0x000000000000094d */ /* 0x000fea0003800000 */
[----:B------:R-:W0:Y:S01]  /*0080*/  LDC.64 R2, c[0x0][0x380] ;  /* 0x0000e000ff027b82 */ /* 0x000e220000000a00 */
[----:B------:R-:W1:Y:S01]  /*0090*/  LDCU.64 UR4, c[0x0][0x358] ;  /* 0x00006b00ff0477ac */ /* 0x000e620008000a00 */
[----:B0-----:R-:W-:-:S05]  /*00a0*/  IMAD.WIDE R2, R5, 0x8, R2 ;  /* 0x0000000805027825 */ /* 0x001fca00078e0202 */
[----:B-1----:R-:W2:Y:S01]  /*00b0*/  LDG.E.64 R4, desc[UR4][R2.64] ;  /* 0x0000000402047981 */ /* 0x002ea2000c1e1b00 */
[----:B------:R-:W-:Y:S01]  /*00c0*/  IMAD.MOV.U32 R6, RZ, RZ, 0x652b82fe ;  /* 0x652b82feff067424 */ /* 0x000fe200078e00ff */
[----:B------:R-:W-:Y:S01]  /*00d0*/  UMOV UR6, 0xfefa39ef ;  /* 0xfefa39ef00067882 */ /* 0x000fe20000000000 */
[----:B------:R-:W-:Y:S01]  /*00e0*/  IMAD.MOV.U32 R7, RZ, RZ, 0x3ff71547 ;  /* 0x3ff71547ff077424 */ /* 0x000fe200078e00ff */
[----:B------:R-:W-:Y:S01]  /*00f0*/  UMOV UR7, 0x3fe62e42 ;  /* 0x3fe62e4200077882 */ /* 0x000fe20000000000 */
[----:B------:R-:W-:Y:S04]  /*0100*/  BSSY.RECONVERGENT B0, `(.L_x_3) ;  /* 0x0000036000007945 */ /* 0x000fe80003800200 */
[----:B--2---:R-:W-:Y:S01]  /*0110*/  DFMA R6, R4, R6, 6.75539944105574400000e+15 ;  /* 0x433800000406742b */ /* 0x004fe20000000006 */
[----:B------:R-:W-:-:S07]  /*0120*/  FSETP.GEU.AND P0, PT, |R5|, 4.1917929649353027344, PT ;  /* 0x4086232b0500780b */ /* 0x000fce0003f0e200 */
[----:B------:R-:W-:-:S08]  /*0130*/  DADD R8, R6, -6.75539944105574400000e+15 ;  /* 0xc338000006087429 */ /* 0x000fd00000000000 */
[----:B------:R-:W-:Y:S01]  /*0140*/  DFMA R10, R8, -UR6, R4 ;  /* 0x80000006080a7c2b */ /* 0x000fe20008000004 */
[----:B------:R-:W-:Y:S01]  /*0150*/  UMOV UR6, 0x3b39803f ;  /* 0x3b39803f00067882 */ /* 0x000fe20000000000 */
[----:B------:R-:W-:-:S06]  /*0160*/  UMOV UR7, 0x3c7abc9e ;  /* 0x3c7abc9e00077882 */ /* 0x000fcc0000000000 */
[----:B------:R-:W-:Y:S01]  /*0170*/  DFMA R8, R8, -UR6, R10 ;  /* 0x8000000608087c2b */ /* 0x000fe2000800000a */
[----:B------:R-:W-:Y:S01]  /*0180*/  UMOV UR6, 0x69ce2bdf ;  /* 0x69ce2bdf00067882 */ /* 0x000fe20000000000 */
[----:B------:R-:W-:Y:S01]  /*0190*/  IMAD.MOV.U32 R10, RZ, RZ, -0x35dec16 ;  /* 0xfca213eaff0a7424 */ /* 0x000fe200078e00ff */
[----:B------:R-:W-:Y:S01]  /*01a0*/  MOV R11, 0x3e928af3 ;  /* 0x3e928af3000b7802 */ /* 0x000fe20000000f00 */
[----:B------:R-:W-:-:S05]  /*01b0*/  UMOV UR7, 0x3e5ade15 ;  /* 0x3e5ade1500077882 */ /* 0x000fca0000000000 */
[----:B------:R-:W-:Y:S01]  /*01c0*/  DFMA R10, R8, UR6, R10 ;  /* 0x00000006080a7c2b */ /* 0x000fe2000800000a */
[----:B------:R-:W-:Y:S01]  /*01d0*/  UMOV UR6, 0x62401315 ;  /* 0x6240131500067882 */ /* 0x000fe20000000000 */
[----:B------:R-:W-:-:S06]  /*01e0*/  UMOV UR7, 0x3ec71dee ;  /* 0x3ec71dee00077882 */ /* 0x000fcc0000000000 */
[----:B------:R-:W-:Y:S01]  /*01f0*/  DFMA R10, R8, R10, UR6 ;  /* 0x00000006080a7e2b */ /* 0x000fe2000800000a */
        /* <DEDUP_REMOVED lines=20> */
[----:B------:R-:W-:-:S08]  /*0340*/  DFMA R10, R8, R10, UR6 ;  /* 0x00000006080a7e2b */ /* 0x000fd0000800000a */
[----:B------:R-:W-:-:S08]  /*0350*/  DFMA R10, R8, R10, 1 ;  /* 0x3ff00000080a742b */ /* 0x000fd0000000000a */
[----:B------:R-:W-:-:S10]  /*0360*/  DFMA R10, R8, R10, 1 ;  /* 0x3ff00000080a742b */ /* 0x000fd4000000000a */
[----:B------:R-:W-:Y:S02]  /*0370*/  IMAD R9, R6, 0x100000, R11 ;  /* 0x0010000006097824 */ /* 0x000fe400078e020b */
[----:B------:R-:W-:Y:S01]  /*0380*/  IMAD.MOV.U32 R8, RZ, RZ, R10 ;  /* 0x000000ffff087224 */ /* 0x000fe200078e000a */
[----:B------:R-:W-:Y:S06]  /*0390*/  @!P0 BRA `(.L_x_4) ;  /* 0x0000000000308947 */ /* 0x000fec0003800000 */
[----:B------:R-:W-:Y:S01]  /*03a0*/  FSETP.GEU.AND P1, PT, |R5|, 4.2275390625, PT ;  /* 0x408748000500780b */ /* 0x000fe20003f2e200 */
[C---:B------:R-:W-:Y:S02]  /*03b0*/  DADD R8, R4.reuse, +INF ;  /* 0x7ff0000004087429 */ /* 0x040fe40000000000 */
[----:B------:R-:W-:-:S08]  /*03c0*/  DSETP.GEU.AND P0, PT, R4, RZ, PT ;  /* 0x000000ff0400722a */ /* 0x000fd00003f0e000 */
[----:B------:R-:W-:Y:S02]  /*03d0*/  FSEL R8, R8, RZ, P0 ;  /* 0x000000ff08087208 */ /* 0x000fe40000000000 */
[----:B------:R-:W-:Y:S02]  /*03e0*/  @!P1 LEA.HI R0, R6, R6, RZ, 0x1 ;  /* 0x0000000606009211 */ /* 0x000fe400078f08ff */
[----:B------:R-:W-:Y:S02]  /*03f0*/  FSEL R9, R9, RZ, P0 ;  /* 0x000000ff09097208 */ /* 0x000fe40000000000 */
[----:B------:R-:W-:-:S04]  /*0400*/  @!P1 SHF.R.S32.HI R5, RZ, 0x1, R0 ;  /* 0x00000001ff059819 */ /* 0x000fc80000011400 */
[----:B------:R-:W-:Y:S01]  /*0410*/  @!P1 IADD3 R4, PT, PT, R6, -R5, RZ ;  /* 0x8000000506049210 */ /* 0x000fe20007ffe0ff */
[----:B------:R-:W-:-:S03]  /*0420*/  @!P1 IMAD R11, R5, 0x100000, R11 ;  /* 0x00100000050b9824 */ /* 0x000fc600078e020b */
[----:B------:R-:W-:Y:S02]  /*0430*/  @!P1 LEA R5, R4, 0x3ff00000, 0x14 ;  /* 0x3ff0000004059811 */ /* 0x000fe400078ea0ff */
[----:B------:R-:W-:-:S06]  /*0440*/  @!P1 MOV R4, RZ ;  /* 0x000000ff00049202 */ /* 0x000fcc0000000f00 */
[----:B------:R-:W-:-:S11]  /*0450*/  @!P1 DMUL R8, R10, R4 ;  /* 0x000000040a089228 */ /* 0x000fd60000000000 */
.L_x_4:
[----:B------:R-:W-:Y:S05]  /*0460*/  BSYNC.RECONVERGENT B0 ;  /* 0x0000000000007941 */ /* 0x000fea0003800200 */
.L_x_3:
[----:B------:R-:W-:Y:S01]  /*0470*/  STG.E.64 desc[UR4][R2.64], R8 ;  /* 0x0000000802007986 */ /* 0x000fe2000c101b04 */
[----:B------:R-:W-:Y:S05]  /*0480*/  EXIT ;  /* 0x000000000000794d */ /* 0x000fea0003800000 */
.L_x_5:
        /* <DEDUP_REMOVED lines=15> */
.L_x_45:


//--------------------- .text._Z17computeLossKernelPdS_S_i --------------------------
	.section	.text._Z17computeLossKernelPdS_S_i,"ax",@progbits
	.align	128
        .global         _Z17computeLossKernelPdS_S_i
        .type           _Z17computeLossKernelPdS_S_i,@function
        .size           _Z17computeLossKernelPdS_S_i,(.L_x_46 - _Z17computeLossKernelPdS_S_i)
        .other          _Z17computeLossKernelPdS_S_i,@"STO_CUDA_ENTRY STV_DEFAULT"
_Z17computeLossKernelPdS_S_i:
.text._Z17computeLossKernelPdS_S_i:
        /* <DEDUP_REMOVED lines=10> */
[----:B0-----:R-:W-:-:S06]  /*00a0*/  IMAD.WIDE R2, R7, 0x8, R2 ;  /* 0x0000000807027825 */ /* 0x001fcc00078e0202 */
[----:B-1----:R-:W2:Y:S02]  /*00b0*/  LDG.E.64 R2, desc[UR4][R2.64] ;  /* 0x0000000402027981 */ /* 0x002ea4000c1e1b00 */
[----:B--2---:R-:W-:-:S14]  /*00c0*/  DSETP.GT.AND P0, PT, R2, RZ, PT ;  /* 0x000000ff0200722a */ /* 0x004fdc0003f04000 */
[----:B------:R-:W-:Y:S05]  /*00d0*/  @!P0 EXIT ;  /* 0x000000000000894d */ /* 0x000fea0003800000 */
[----:B------:R-:W0:Y:S02]  /*00e0*/  LDC.64 R4, c[0x0][0x380] ;  /* 0x0000e000ff047b82 */ /* 0x000e240000000a00 */
[----:B0-----:R-:W-:-:S05]  /*00f0*/  IMAD.WIDE R4, R7, 0x8, R4 ;  /* 0x0000000807047825 */ /* 0x001fca00078e0204 */
[----:B------:R-:W2:Y:S01]  /*0100*/  LDG.E.64 R2, desc[UR4][R4.64] ;  /* 0x0000000404027981 */ /* 0x000ea2000c1e1b00 */
[----:B------:R-:W-:Y:S01]  /*0110*/  BSSY.RECONVERGENT B0, `(.L_x_6) ;  /* 0x0000053000007945 */ /* 0x000fe20003800200 */
[----:B--2---:R-:W-:Y:S01]  /*0120*/  ISETP.GT.AND P0, PT, R3, 0xfffff, PT ;  /* 0x000fffff0300780c */ /* 0x004fe20003f04270 */
[----:B------:R-:W-:Y:S02]  /*0130*/  IMAD.MOV.U32 R6, RZ, RZ, R2 ;  /* 0x000000ffff067224 */ /* 0x000fe400078e0002 */
[----:B------:R-:W-:-:S10]  /*0140*/  IMAD.MOV.U32 R7, RZ, RZ, R3 ;  /* 0x000000ffff077224 */ /* 0x000fd400078e0003 */
[----:B------:R-:W-:-:S10]  /*0150*/  @!P0 DMUL R6, R6, 1.80143985094819840000e+16 ;  /* 0x4350000006068828 */ /* 0x000fd40000000000 */
[----:B------:R-:W-:Y:S01]  /*0160*/  @!P0 IMAD.MOV.U32 R3, RZ, RZ, R7 ;  /* 0x000000ffff038224 */ /* 0x000fe200078e0007 */
[----:B------:R-:W-:-:S04]  /*0170*/  @!P0 MOV R2, R6 ;  /* 0x0000000600028202 */ /* 0x000fc80000000f00 */
[----:B------:R-:W-:-:S04]  /*0180*/  IADD3 R0, PT, PT, R3, -0x1, RZ ;  /* 0xffffffff03007810 */ /* 0x000fc80007ffe0ff */
[----:B------:R-:W-:Y:S01]  /*0190*/  ISETP.GT.U32.AND P1, PT, R0, 0x7feffffe, PT ;  /* 0x7feffffe0000780c */ /* 0x000fe20003f24070 */
[----:B------:R-:W-:Y:S02]  /*01a0*/  IMAD.MOV.U32 R0, RZ, RZ, -0x3ff ;  /* 0xfffffc01ff007424 */ /* 0x000fe400078e00ff */
[----:B------:R-:W-:-:S10]  /*01b0*/  @!P0 IMAD.MOV.U32 R0, RZ, RZ, -0x435 ;  /* 0xfffffbcbff008424 */ /* 0x000fd400078e00ff */
[----:B------:R-:W-:Y:S05]  /*01c0*/  @P1 BRA `(.L_x_7) ;  /* 0x0000000400041947 */ /* 0x000fea0003800000 */
[----:B------:R-:W-:Y:S01]  /*01d0*/  LOP3.LUT R4, R3, 0xfffff, RZ, 0xc0, !PT ;  /* 0x000fffff03047812 */ /* 0x000fe200078ec0ff */
[----:B------:R-:W-:Y:S01]  /*01e0*/  IMAD.MOV.U32 R6, RZ, RZ, RZ ;  /* 0x000000ffff067224 */ /* 0x000fe200078e00ff */
[----:B------:R-:W-:Y:S01]  /*01f0*/  MOV R15, 0x3ed0ee25 ;  /* 0x3ed0ee25000f7802 */ /* 0x000fe20000000f00 */
[----:B------:R-:W-:Y:S01]  /*0200*/  IMAD.MOV.U32 R14, RZ, RZ, -0x748574fc ;  /* 0x8b7a8b04ff0e7424 */ /* 0x000fe200078e00ff */
[----:B------:R-:W-:Y:S01]  /*0210*/  LOP3.LUT R5, R4, 0x3ff00000, RZ, 0xfc, !PT ;  /* 0x3ff0000004057812 */ /* 0x000fe200078efcff */
[----:B------:R-:W-:Y:S01]  /*0220*/  IMAD.MOV.U32 R4, RZ, RZ, R2 ;  /* 0x000000ffff047224 */ /* 0x000fe200078e0002 */
[----:B------:R-:W-:Y:S01]  /*0230*/  UMOV UR6, 0x3ae80f1e ;  /* 0x3ae80f1e00067882 */ /* 0x000fe20000000000 */
[----:B------:R-:W-:Y:S01]  /*0240*/  UMOV UR7, 0x3eb1380b ;  /* 0x3eb1380b00077882 */ /* 0x000fe20000000000 */
[----:B------:R-:W-:Y:S01]  /*0250*/  ISETP.GE.U32.AND P0, PT, R5, 0x3ff6a09f, PT ;  /* 0x3ff6a09f0500780c */ /* 0x000fe20003f06070 */
[----:B------:R-:W-:Y:S01]  /*0260*/  IMAD.MOV.U32 R17, RZ, RZ, 0x43300000 ;  /* 0x43300000ff117424 */ /* 0x000fe200078e00ff */
[----:B------:R-:W-:Y:S01]  /*0270*/  LEA.HI R0, R3, R0, RZ, 0xc ;  /* 0x0000000003007211 */ /* 0x000fe200078f60ff */
[----:B------:R-:W-:Y:S01]  /*0280*/  UMOV UR8, 0x80000000 ;  /* 0x8000000000087882 */ /* 0x000fe20000000000 */
[----:B------:R-:W-:-:S09]  /*0290*/  UMOV UR9, 0x43300000 ;  /* 0x4330000000097882 */ /* 0x000fd20000000000 */
[----:B------:R-:W-:Y:S02]  /*02a0*/  @P0 VIADD R7, R5, 0xfff00000 ;  /* 0xfff0000005070836 */ /* 0x000fe40000000000 */
[----:B------:R-:W-:-:S03]  /*02b0*/  @P0 VIADD R0, R0, 0x1 ;  /* 0x0000000100000836 */ /* 0x000fc60000000000 */
[----:B------:R-:W-:Y:S02]  /*02c0*/  @P0 MOV R5, R7 ;  /* 0x0000000700050202 */ /* 0x000fe40000000f00 */
[----:B------:R-:W-:-:S04]  /*02d0*/  LOP3.LUT R16, R0, 0x80000000, RZ, 0x3c, !PT ;  /* 0x8000000000107812 */ /* 0x000fc800078e3cff */
[C---:B------:R-:W-:Y:S02]  /*02e0*/  DADD R12, R4.reuse, 1 ;  /* 0x3ff00000040c7429 */ /* 0x040fe40000000000 */
[----:B------:R-:W-:-:S04]  /*02f0*/  DADD R4, R4, -1 ;  /* 0xbff0000004047429 */ /* 0x000fc80000000000 */
[----:B------:R-:W0:Y:S02]  /*0300*/  MUFU.RCP64H R7, R13 ;  /* 0x0000000d00077308 */ /* 0x000e240000001800 */
[----:B0-----:R-:W-:-:S08]  /*0310*/  DFMA R8, -R12, R6, 1 ;  /* 0x3ff000000c08742b */ /* 0x001fd00000000106 */
[----:B------:R-:W-:-:S08]  /*0320*/  DFMA R8, R8, R8, R8 ;  /* 0x000000080808722b */ /* 0x000fd00000000008 */
[----:B------:R-:W-:-:S08]  /*0330*/  DFMA R6, R6, R8, R6 ;  /* 0x000000080606722b */ /* 0x000fd00000000006 */
[----:B------:R-:W-:-:S08]  /*0340*/  DMUL R8, R4, R6 ;  /* 0x0000000604087228 */ /* 0x000fd00000000000 */
[----:B------:R-:W-:-:S08]  /*0350*/  DFMA R8, R4, R6, R8 ;  /* 0x000000060408722b */ /* 0x000fd00000000008 */
[----:B------:R-:W-:Y:S02]  /*0360*/  DMUL R10, R8, R8 ;  /* 0x00000008080a7228 */ /* 0x000fe40000000000 */
[----:B------:R-:W-:-:S06]  /*0370*/  DADD R2, R4, -R8 ;  /* 0x0000000004027229 */ /* 0x000fcc0000000808 */
[----:B------:R-:W-:Y:S01]  /*0380*/  DFMA R12, R10, UR6, R14 ;  /* 0x000000060a0c7c2b */ /* 0x000fe2000800000e */
[----:B------:R-:W-:Y:S01]  /*0390*/  UMOV UR6, 0x9f02676f ;  /* 0x9f02676f00067882 */ /* 0x000fe20000000000 */
[----:B------:R-:W-:Y:S01]  /*03a0*/  UMOV UR7, 0x3ef3b266 ;  /* 0x3ef3b26600077882 */ /* 0x000fe20000000000 */
[----:B------:R-:W-:Y:S02]  /*03b0*/  DADD R14, R2, R2 ;  /* 0x00000000020e7229 */ /* 0x000fe40000000002 */
[----:B------:R-:W-:Y:S01]  /*03c0*/  DADD R2, R16, -UR8 ;  /* 0x8000000810027e29 */ /* 0x000fe20008000000 */
[----:B------:R-:W-:Y:S01]  /*03d0*/  UMOV UR8, 0xfefa39ef ;  /* 0xfefa39ef00087882 */ /* 0x000fe20000000000 */
[----:B------:R-:W-:Y:S01]  /*03e0*/  UMOV UR9, 0x3fe62e42 ;  /* 0x3fe62e4200097882 */ /* 0x000fe20000000000 */
[----:B------:R-:W-:Y:S01]  /*03f0*/  DFMA R12, R10, R12, UR6 ;  /* 0x000000060a0c7e2b */ /* 0x000fe2000800000c */
[----:B------:R-:W-:Y:S01]  /*0400*/  UMOV UR6, 0xa9ab0956 ;  /* 0xa9ab095600067882 */ /* 0x000fe20000000000 */
[----:B------:R-:W-:Y:S01]  /*0410*/  UMOV UR7, 0x3f1745cb ;  /* 0x3f1745cb00077882 */ /* 0x000fe20000000000 */
[----:B------:R-:W-:-:S02]  /*0420*/  DFMA R14, R4, -R8, R14 ;  /* 0x80000008040e722b */ /* 0x000fc4000000000e */
[----:B------:R-:W-:-:S03]  /*0430*/  DFMA R4, R2, UR8, R8 ;  /* 0x0000000802047c2b */ /* 0x000fc60008000008 */
[----:B------:R-:W-:Y:S01]  /*0440*/  DFMA R12, R10, R12, UR6 ;  /* 0x000000060a0c7e2b */ /* 0x000fe2000800000c */
[----:B------:R-:W-:Y:S01]  /*0450*/  UMOV UR6, 0x2d1b5154 ;  /* 0x2d1b515400067882 */ /* 0x000fe20000000000 */
[----:B------:R-:W-:Y:S01]  /*0460*/  UMOV UR7, 0x3f3c71c7 ;  /* 0x3f3c71c700077882 */ /* 0x000fe20000000000 */
[----:B------:R-:W-:-:S05]  /*0470*/  DMUL R14, R6, R14 ;  /* 0x0000000e060e7228 */ /* 0x000fca0000000000 */
        /* <DEDUP_REMOVED lines=11> */
[----:B------:R-:W-:Y:S02]  /*0530*/  UMOV UR7, 0x3fe62e42 ;  /* 0x3fe62e4200077882 */ /* 0x000fe40000000000 */
[----:B------:R-:W-:Y:S01]  /*0540*/  DFMA R16, R2, -UR6, R4 ;  /* 0x8000000602107c2b */ /* 0x000fe20008000004 */
[----:B------:R-:W-:Y:S01]  /*0550*/  UMOV UR6, 0x3b39803f ;  /* 0x3b39803f00067882 */ /* 0x000fe20000000000 */
[----:B------:R-:W-:Y:S02]  /*0560*/  UMOV UR7, 0x3c7abc9e ;  /* 0x3c7abc9e00077882 */ /* 0x000fe40000000000 */
[----:B------:R-:W-:-:S04]  /*0570*/  DMUL R12, R10, R12 ;  /* 0x0000000c0a0c7228 */ /* 0x000fc80000000000 */
[----:B------:R-:W-:-:S04]  /*0580*/  DADD R16, -R8, R16 ;  /* 0x0000000008107229 */ /* 0x000fc80000000110 */
[----:B------:R-:W-:-:S08]  /*0590*/  DFMA R12, R8, R12, R14 ;  /* 0x0000000c080c722b */ /* 0x000fd0000000000e */
[----:B------:R-:W-:-:S08]  /*05a0*/  DADD R12, R12, -R16 ;  /* 0x000000000c0c7229 */ /* 0x000fd00000000810 */
[----:B------:R-:W-:-:S08]  /*05b0*/  DFMA R12, R2, UR6, R12 ;  /* 0x00000006020c7c2b */ /* 0x000fd0000800000c */
[----:B------:R-:W-:Y:S01]  /*05c0*/  DADD R4, R4, R12 ;  /* 0x0000000004047229 */ /* 0x000fe2000000000c */
[----:B------:R-:W-:Y:S10]  /*05d0*/  BRA `(.L_x_8) ;  /* 0x0000000000187947 */ /* 0x000ff40003800000 */
.L_x_7:
[----:B------:R-:W-:Y:S01]  /*05e0*/  MOV R2, 0x0 ;  /* 0x0000000000027802 */ /* 0x000fe20000000f00 */
[----:B------:R-:W-:Y:S01]  /*05f0*/  IMAD.MOV.U32 R3, RZ, RZ, 0x7ff00000 ;  /* 0x7ff00000ff037424 */ /* 0x000fe200078e00ff */
[----:B------:R-:W-:-:S05]  /*0600*/  LOP3.LUT P0, RZ, R7, 0x7fffffff, RZ, 0xc0, !PT ;  /* 0x7fffffff07ff7812 */ /* 0x000fca000780c0ff */
[----:B------:R-:W-:-:S10]  /*0610*/  DFMA R2, R6, R2, +INF ;  /* 0x7ff000000602742b */ /* 0x000fd40000000002 */
[----:B------:R-:W-:Y:S02]  /*0620*/  FSEL R4, R2, RZ, P0 ;  /* 0x000000ff02047208 */ /* 0x000fe40000000000 */
[----:B------:R-:W-:-:S07]  /*0630*/  FSEL R5, R3, -QNAN , P0 ;  /* 0xfff0000003057808 */ /* 0x000fce0000000000 */
.L_x_8:
[----:B------:R-:W-:Y:S05]  /*0640*/  BSYNC.RECONVERGENT B0 ;  /* 0x0000000000007941 */ /* 0x000fea0003800200 */
.L_x_6:
[----:B------:R-:W0:Y:S02]  /*0650*/  LDC.64 R2, c[0x0][0x390] ;  /* 0x0000e400ff027b82 */ /* 0x000e240000000a00 */
[----:B0-----:R0:W5:Y:S02]  /*0660*/  LDG.E.64 R8, desc[UR4][R2.64] ;  /* 0x0000000402087981 */ /* 0x001164000c1e1b00 */
.L_x_9:
[----:B-----5:R-:W-:Y:S01]  /*0670*/  DADD R10, R8, -R4 ;  /* 0x00000000080a7229 */ /* 0x020fe20000000804 */
[----:B------:R-:W-:Y:S09]  /*0680*/  YIELD ;  /* 0x0000000000007946 */ /* 0x000ff20003800000 */
[----:B------:R-:W2:Y:S02]  /*0690*/  ATOMG.E.CAS.64.STRONG.GPU PT, R10, [R2], R8, R10 ;  /* 0x00000008020a73a9 */ /* 0x000ea400001ee50a */
[----:B--2---:R-:W-:Y:S01]  /*06a0*/  ISETP.NE.U32.AND P0, PT, R8, R10, PT ;  /* 0x0000000a0800720c */ /* 0x004fe20003f05070 */
[----:B------:R-:W-:-:S03]  /*06b0*/  IMAD.MOV.U32 R8, RZ, RZ, R10 ;  /* 0x000000ffff087224 */ /* 0x000fc600078e000a */
[-C--:B------:R-:W-:Y:S02]  /*06c0*/  ISETP.NE.AND.EX P0, PT, R9, R11.reuse, PT, P0 ;  /* 0x0000000b0900720c */ /* 0x080fe40003f05300 */
[----:B------:R-:W-:-:S11]  /*06d0*/  MOV R9, R11 ;  /* 0x0000000b00097202 */ /* 0x000fd60000000f00 */
[----:B------:R-:W-:Y:S05]  /*06e0*/  @P0 BRA `(.L_x_9) ;  /* 0xfffffffc00e00947 */ /* 0x000fea000383ffff */
[----:B------:R-:W-:Y:S05]  /*06f0*/  EXIT ;  /* 0x000000000000794d */ /* 0x000fea0003800000 */
.L_x_10:
        /* <DEDUP_REMOVED lines=16> */
.L_x_46:


//--------------------- .text._Z22updateHiddenBiasKernelPdS_di --------------------------
	.section	.text._Z22updateHiddenBiasKernelPdS_di,"ax",@progbits
	.align	128
        .global         _Z22updateHiddenBiasKernelPdS_di
        .type           _Z22updateHiddenBiasKernelPdS_di,@function
        .size           _Z22updateHiddenBiasKernelPdS_di,(.L_x_47 - _Z22updateHiddenBiasKernelPdS_di)
        .other          _Z22updateHiddenBiasKernelPdS_di,@"STO_CUDA_ENTRY STV_DEFAULT"
_Z22updateHiddenBiasKernelPdS_di:
.text._Z22updateHiddenBiasKernelPdS_di:
        /* <DEDUP_REMOVED lines=10> */
[----:B------:R-:W2:Y:S06]  /*00a0*/  LDCU.64 UR6, c[0x0][0x390] ;  /* 0x00007200ff0677ac */ /* 0x000eac0008000a00 */
[----:B------:R-:W3:Y:S01]  /*00b0*/  LDC.64 R4, c[0x0][0x380] ;  /* 0x0000e000ff047b82 */ /* 0x000ee20000000a00 */
[----:B0-----:R-:W-:-:S06]  /*00c0*/  IMAD.WIDE R2, R7, 0x8, R2 ;  /* 0x0000000807027825 */ /* 0x001fcc00078e0202 */
[----:B-1----:R-:W2:Y:S01]  /*00d0*/  LDG.E.64 R2, desc[UR4][R2.64] ;  /* 0x0000000402027981 */ /* 0x002ea2000c1e1b00 */
[----:B---3--:R-:W-:-:S05]  /*00e0*/  IMAD.WIDE R4, R7, 0x8, R4 ;  /* 0x0000000807047825 */ /* 0x008fca00078e0204 */
[----:B------:R-:W2:Y:S02]  /*00f0*/  LDG.E.64 R6, desc[UR4][R4.64] ;  /* 0x0000000404067981 */ /* 0x000ea4000c1e1b00 */
[----:B--2---:R-:W-:-:S07]  /*0100*/  DFMA R6, -R2, UR6, R6 ;  /* 0x0000000602067c2b */ /* 0x004fce0008000106 */
[----:B------:R-:W-:Y:S01]  /*0110*/  STG.E.64 desc[UR4][R4.64], R6 ;  /* 0x0000000604007986 */ /* 0x000fe2000c101b04 */
[----:B------:R-:W-:Y:S05]  /*0120*/  EXIT ;  /* 0x000000000000794d */ /* 0x000fea0003800000 */
.L_x_11:
        /* <DEDUP_REMOVED lines=13> */
.L_x_47:


//--------------------- .text._Z22updateOutputBiasKernelPdS_di --------------------------
	.section	.text._Z22updateOutputBiasKernelPdS_di,"ax",@progbits
	.align	128
        .global         _Z22updateOutputBiasKernelPdS_di
        .type           _Z22updateOutputBiasKernelPdS_di,@function
        .size           _Z22updateOutputBiasKernelPdS_di,(.L_x_48 - _Z22updateOutputBiasKernelPdS_di)
        .other          _Z22updateOutputBiasKernelPdS_di,@"STO_CUDA_ENTRY STV_DEFAULT"
_Z22updateOutputBiasKernelPdS_di:
.text._Z22updateOutputBiasKernelPdS_di:
        /* <DEDUP_REMOVED lines=19> */
.L_x_12:
        /* <DEDUP_REMOVED lines=13> */
.L_x_48:


//--------------------- .text._Z25updateHiddenWeightsKernelPdS_S_dii --------------------------
	.section	.text._Z25updateHiddenWeightsKernelPdS_S_dii,"ax",@progbits
	.align	128
        .global         _Z25updateHiddenWeightsKernelPdS_S_dii
        .type           _Z25updateHiddenWeightsKernelPdS_S_dii,@function
        .size           _Z25updateHiddenWeightsKernelPdS_S_dii,(.L_x_49 - _Z25updateHiddenWeightsKernelPdS_S_dii)
        .other          _Z25updateHiddenWeightsKernelPdS_S_dii,@"STO_CUDA_ENTRY STV_DEFAULT"
_Z25updateHiddenWeightsKernelPdS_S_dii:
.text._Z25updateHiddenWeightsKernelPdS_S_dii:
[----:B------:R-:W-:Y:S01]  /*0000*/  LDC R1, c[0x0][0x37c] ;  /* 0x0000df00ff017b82 */ /* 0x000fe20000000800 */
[----:B------:R-:W0:Y:S07]  /*0010*/  S2R R3, SR_TID.Y ;  /* 0x0000000000037919 */ /* 0x000e2e0000002200 */
[----:B------:R-:W1:Y:S01]  /*0020*/  LDC R5, c[0x0][0x360] ;  /* 0x0000d800ff057b82 */ /* 0x000e620000000800 */
[----:B------:R-:W2:Y:S01]  /*0030*/  LDCU.64 UR6, c[0x0][0x3a0] ;  /* 0x00007400ff0677ac */ /* 0x000ea20008000a00 */
[----:B------:R-:W1:Y:S06]  /*0040*/  S2R R2, SR_TID.X ;  /* 0x0000000000027919 */ /* 0x000e6c0000002100 */
[----:B------:R-:W0:Y:S08]  /*0050*/  S2UR UR5, SR_CTAID.Y ;  /* 0x00000000000579c3 */ /* 0x000e300000002600 */
[----:B------:R-:W0:Y:S08]  /*0060*/  LDC R0, c[0x0][0x364] ;  /* 0x0000d900ff007b82 */ /* 0x000e300000000800 */
[----:B------:R-:W1:Y:S01]  /*0070*/  S2UR UR4, SR_CTAID.X ;  /* 0x00000000000479c3 */ /* 0x000e620000002500 */
[----:B0-----:R-:W-:-:S05]  /*0080*/  IMAD R0, R0, UR5, R3 ;  /* 0x0000000500007c24 */ /* 0x001fca000f8e0203 */
[----:B--2---:R-:W-:Y:S01]  /*0090*/  ISETP.GE.AND P0, PT, R0, UR7, PT ;  /* 0x0000000700007c0c */ /* 0x004fe2000bf06270 */
[----:B-1----:R-:W-:-:S05]  /*00a0*/  IMAD R5, R5, UR4, R2 ;  /* 0x0000000405057c24 */ /* 0x002fca000f8e0202 */
[----:B------:R-:W-:-:S13]  /*00b0*/  ISETP.GE.OR P0, PT, R5, UR6, P0 ;  /* 0x0000000605007c0c */ /* 0x000fda0008706670 */
[----:B------:R-:W-:Y:S05]  /*00c0*/  @P0 EXIT ;  /* 0x000000000000094d */ /* 0x000fea0003800000 */
[----:B------:R-:W0:Y:S01]  /*00d0*/  LDC.64 R2, c[0x0][0x388] ;  /* 0x0000e200ff027b82 */ /* 0x000e220000000a00 */
[----:B------:R-:W1:Y:S07]  /*00e0*/  LDCU.64 UR4, c[0x0][0x358] ;  /* 0x00006b00ff0477ac */ /* 0x000e6e0008000a00 */
[----:B------:R-:W2:Y:S08]  /*00f0*/  LDC.64 R6, c[0x0][0x390] ;  /* 0x0000e400ff067b82 */ /* 0x000eb00000000a00 */
[----:B------:R-:W3:Y:S01]  /*0100*/  LDC.64 R8, c[0x0][0x380] ;  /* 0x0000e000ff087b82 */ /* 0x000ee20000000a00 */
[----:B0-----:R-:W-:-:S04]  /*0110*/  IMAD.WIDE R2, R5, 0x8, R2 ;  /* 0x0000000805027825 */ /* 0x001fc800078e0202 */
[----:B------:R-:W-:Y:S02]  /*0120*/  IMAD R5, R5, UR7, R0 ;  /* 0x0000000705057c24 */ /* 0x000fe4000f8e0200 */
[----:B-1----:R-:W4:Y:S01]  /*0130*/  LDG.E.64 R2, desc[UR4][R2.64] ;  /* 0x0000000402027981 */ /* 0x002f22000c1e1b00 */
[----:B--2---:R-:W-:-:S06]  /*0140*/  IMAD.WIDE.U32 R6, R0, 0x8, R6 ;  /* 0x0000000800067825 */ /* 0x004fcc00078e0006 */
[----:B------:R-:W2:Y:S01]  /*0150*/  LDG.E.64 R6, desc[UR4][R6.64] ;  /* 0x0000000406067981 */ /* 0x000ea2000c1e1b00 */
[----:B---3--:R-:W-:Y:S02]  /*0160*/  IMAD.WIDE R8, R5, 0x8, R8 ;  /* 0x0000000805087825 */ /* 0x008fe400078e0208 */
[----:B------:R-:W4:Y:S03]  /*0170*/  LDC.64 R4, c[0x0][0x398] ;  /* 0x0000e600ff047b82 */ /* 0x000f260000000a00 */
[----:B------:R-:W2:Y:S01]  /*0180*/  LDG.E.64 R10, desc[UR4][R8.64] ;  /* 0x00000004080a7981 */ /* 0x000ea2000c1e1b00 */
[----:B----4-:R-:W-:-:S08]  /*0190*/  DMUL R4, R2, R4 ;  /* 0x0000000402047228 */ /* 0x010fd00000000000 */
[----:B--2---:R-:W-:-:S07]  /*01a0*/  DFMA R4, -R4, R6, R10 ;  /* 0x000000060404722b */ /* 0x004fce000000010a */
[----:B------:R-:W-:Y:S01]  /*01b0*/  STG.E.64 desc[UR4][R8.64], R4 ;  /* 0x0000000408007986 */ /* 0x000fe2000c101b04 */
[----:B------:R-:W-:Y:S05]  /*01c0*/  EXIT ;  /* 0x000000000000794d */ /* 0x000fea0003800000 */
.L_x_13:
        /* <DEDUP_REMOVED lines=11> */
.L_x_49:


//--------------------- .text._Z25updateOutputWeightsKernelPdS_S_dii --------------------------
	.section	.text._Z25updateOutputWeightsKernelPdS_S_dii,"ax",@progbits
	.align	128
        .global         _Z25updateOutputWeightsKernelPdS_S_dii
        .type           _Z25updateOutputWeightsKernelPdS_S_dii,@function
        .size           _Z25updateOutputWeightsKernelPdS_S_dii,(.L_x_50 - _Z25updateOutputWeightsKernelPdS_S_dii)
        .other          _Z25updateOutputWeightsKernelPdS_S_dii,@"STO_CUDA_ENTRY STV_DEFAULT"
_Z25updateOutputWeightsKernelPdS_S_dii:
.text._Z25updateOutputWeightsKernelPdS_S_dii:
        /* <DEDUP_REMOVED lines=29> */
.L_x_14:
        /* <DEDUP_REMOVED lines=11> */
.L_x_50:


//--------------------- .text._Z27computeHiddenGradientKernelPdS_S_S_ii --------------------------
	.section	.text._Z27computeHiddenGradientKernelPdS_S_S_ii,"ax",@progbits
	.align	128
        .global         _Z27computeHiddenGradientKernelPdS_S_S_ii
        .type           _Z27computeHiddenGradientKernelPdS_S_S_ii,@function
        .size           _Z27computeHiddenGradientKernelPdS_S_S_ii,(.L_x_51 - _Z27computeHiddenGradientKernelPdS_S_S_ii)
        .other          _Z27computeHiddenGradientKernelPdS_S_S_ii,@"STO_CUDA_ENTRY STV_DEFAULT"
_Z27computeHiddenGradientKernelPdS_S_S_ii:
.text._Z27computeHiddenGradientKernelPdS_S_S_ii:
[----:B------:R-:W-:Y:S01]  /*0000*/  LDC R1, c[0x0][0x37c] ;  /* 0x0000df00ff017b82 */ /* 0x000fe20000000800 */
[----:B------:R-:W0:Y:S07]  /*0010*/  S2R R2, SR_TID.X ;  /* 0x0000000000027919 */ /* 0x000e2e0000002100 */
[----:B------:R-:W0:Y:S08]  /*0020*/  S2UR UR4, SR_CTAID.X ;  /* 0x00000000000479c3 */ /* 0x000e300000002500 */
[----:B------:R-:W0:Y:S08]  /*0030*/  LDC R7, c[0x0][0x360] ;  /* 0x0000d800ff077b82 */ /* 0x000e300000000800 */
[----:B------:R-:W1:Y:S01]  /*0040*/  LDC R0, c[0x0][0x3a0] ;  /* 0x0000e800ff007b82 */ /* 0x000e620000000800 */
[----:B0-----:R-:W-:-:S05]  /*0050*/  IMAD R7, R7, UR4, R2 ;  /* 0x0000000407077c24 */ /* 0x001fca000f8e0202 */
[----:B-1----:R-:W-:-:S13]  /*0060*/  ISETP.GE.AND P0, PT, R7, R0, PT ;  /* 0x000000000700720c */ /* 0x002fda0003f06270 */
[----:B------:R-:W-:Y:S05]  /*0070*/  @P0 EXIT ;  /* 0x000000000000094d */ /* 0x000fea0003800000 */
[----:B------:R-:W0:Y:S01]  /*0080*/  LDC R6, c[0x0][0x3a4] ;  /* 0x0000e900ff067b82 */ /* 0x000e220000000800 */
[----:B------:R-:W1:Y:S01]  /*0090*/  LDCU.64 UR6, c[0x0][0x358] ;  /* 0x00006b00ff0677ac */ /* 0x000e620008000a00 */
[----:B------:R-:W-:-:S06]  /*00a0*/  CS2R R4, SRZ ;  /* 0x0000000000047805 */ /* 0x000fcc000001ff00 */
[----:B------:R-:W2:Y:S01]  /*00b0*/  LDC.64 R2, c[0x0][0x398] ;  /* 0x0000e600ff027b82 */ /* 0x000ea20000000a00 */
[----:B0-----:R-:W-:Y:S01]  /*00c0*/  ISETP.GE.AND P0, PT, R6, 0x1, PT ;  /* 0x000000010600780c */ /* 0x001fe20003f06270 */
[----:B--2---:R-:W-:-:S05]  /*00d0*/  IMAD.WIDE R2, R7, 0x8, R2 ;  /* 0x0000000807027825 */ /* 0x004fca00078e0202 */
[----:B-1----:R0:W-:Y:S07]  /*00e0*/  STG.E.64 desc[UR6][R2.64], RZ ;  /* 0x000000ff02007986 */ /* 0x0021ee000c101b06 */
[----:B------:R-:W-:Y:S05]  /*00f0*/  @!P0 BRA `(.L_x_15) ;  /* 0x0000000400e88947 */ /* 0x000fea0003800000 */
[C---:B------:R-:W-:Y:S01]  /*0100*/  ISETP.GE.U32.AND P1, PT, R6.reuse, 0x8, PT ;  /* 0x000000080600780c */ /* 0x040fe20003f26070 */
[----:B------:R-:W-:Y:S01]  /*0110*/  HFMA2 R8, -RZ, RZ, 0, 0 ;  /* 0x00000000ff087431 */ /* 0x000fe200000001ff */
[----:B------:R-:W-:Y:S02]  /*0120*/  LOP3.LUT R12, R6, 0x7, RZ, 0xc0, !PT ;  /* 0x00000007060c7812 */ /* 0x000fe400078ec0ff */
[----:B------:R-:W-:Y:S02]  /*0130*/  CS2R R4, SRZ ;  /* 0x0000000000047805 */ /* 0x000fe4000001ff00 */
[----:B------:R-:W-:-:S07]  /*0140*/  ISETP.NE.AND P0, PT, R12, RZ, PT ;  /* 0x000000ff0c00720c */ /* 0x000fce0003f05270 */
[----:B------:R-:W-:Y:S06]  /*0150*/  @!P1 BRA `(.L_x_16) ;  /* 0x0000000000e89947 */ /* 0x000fec0003800000 */
[----:B------:R-:W1:Y:S01]  /*0160*/  LDCU.64 UR4, c[0x0][0x388] ;  /* 0x00007100ff0477ac */ /* 0x000e620008000a00 */
[----:B------:R-:W-:Y:S02]  /*0170*/  LOP3.LUT R8, R6, 0x7ffffff8, RZ, 0xc0, !PT ;  /* 0x7ffffff806087812 */ /* 0x000fe400078ec0ff */
[----:B------:R-:W-:Y:S02]  /*0180*/  CS2R R4, SRZ ;  /* 0x0000000000047805 */ /* 0x000fe4000001ff00 */
[----:B------:R-:W-:Y:S02]  /*0190*/  MOV R13, R7 ;  /* 0x00000007000d7202 */ /* 0x000fe40000000f00 */
[----:B------:R-:W-:Y:S01]  /*01a0*/  IADD3 R9, PT, PT, -R8, RZ, RZ ;  /* 0x000000ff08097210 */ /* 0x000fe20007ffe1ff */
[----:B-1----:R-:W-:-:S04]  /*01b0*/  UIADD3 UR4, UP0, UPT, UR4, 0x20, URZ ;  /* 0x0000002004047890 */ /* 0x002fc8000ff1e0ff */
[----:B------:R-:W-:Y:S02]  /*01c0*/  UIADD3.X UR5, UPT, UPT, URZ, UR5, URZ, UP0, !UPT ;  /* 0x00000005ff057290 */ /* 0x000fe400087fe4ff */
[----:B------:R-:W-:-:S04]  /*01d0*/  IMAD.U32 R18, RZ, RZ, UR4 ;  /* 0x00000004ff127e24 */ /* 0x000fc8000f8e00ff */
[----:B------:R-:W-:-:S07]  /*01e0*/  MOV R19, UR5 ;  /* 0x0000000500137c02 */ /* 0x000fce0008000f00 */
.L_x_17:
[----:B---3--:R-:W1:Y:S01]  /*01f0*/  LDC.64 R14, c[0x0][0x380] ;  /* 0x0000e000ff0e7b82 */ /* 0x008e620000000a00 */
[----:B------:R-:W-:Y:S01]  /*0200*/  MOV R10, R18 ;  /* 0x00000012000a7202 */ /* 0x000fe20000000f00 */
[----:B------:R-:W-:-:S05]  /*0210*/  IMAD.MOV.U32 R11, RZ, RZ, R19 ;  /* 0x000000ffff0b7224 */ /* 0x000fca00078e0013 */
[----:B------:R-:W2:Y:S01]  /*0220*/  LDG.E.64 R18, desc[UR6][R10.64+-0x20] ;  /* 0xffffe0060a127981 */ /* 0x000ea2000c1e1b00 */
[----:B-1----:R-:W-:-:S05]  /*0230*/  IMAD.WIDE R14, R13, 0x8, R14 ;  /* 0x000000080d0e7825 */ /* 0x002fca00078e020e */
[----:B------:R-:W2:Y:S02]  /*0240*/  LDG.E.64 R16, desc[UR6][R14.64] ;  /* 0x000000060e107981 */ /* 0x000ea4000c1e1b00 */
[----:B--2---:R-:W-:Y:S01]  /*0250*/  DFMA R16, R16, R18, R4 ;  /* 0x000000121010722b */ /* 0x004fe20000000004 */
[----:B------:R-:W-:-:S06]  /*0260*/  IMAD.WIDE R4, R0, 0x8, R14 ;  /* 0x0000000800047825 */ /* 0x000fcc00078e020e */
[----:B------:R1:W-:Y:S04]  /*0270*/  STG.E.64 desc[UR6][R2.64], R16 ;  /* 0x0000001002007986 */ /* 0x0003e8000c101b06 */
[----:B------:R-:W2:Y:S04]  /*0280*/  LDG.E.64 R18, desc[UR6][R4.64] ;  /* 0x0000000604127981 */ /* 0x000ea8000c1e1b00 */
[----:B------:R-:W2:Y:S02]  /*0290*/  LDG.E.64 R20, desc[UR6][R10.64+-0x18] ;  /* 0xffffe8060a147981 */ /* 0x000ea4000c1e1b00 */
[----:B--2---:R-:W-:Y:S01]  /*02a0*/  DFMA R18, R18, R20, R16 ;  /* 0x000000141212722b */ /* 0x004fe20000000010 */
[----:B------:R-:W-:-:S06]  /*02b0*/  IMAD.WIDE R20, R0, 0x8, R4 ;  /* 0x0000000800147825 */ /* 0x000fcc00078e0204 */
[----:B------:R2:W-:Y:S04]  /*02c0*/  STG.E.64 desc[UR6][R2.64], R18 ;  /* 0x0000001202007986 */ /* 0x0005e8000c101b06 */
[----:B------:R-:W3:Y:S04]  /*02d0*/  LDG.E.64 R22, desc[UR6][R20.64] ;  /* 0x0000000614167981 */ /* 0x000ee8000c1e1b00 */
[----:B------:R-:W3:Y:S01]  /*02e0*/  LDG.E.64 R24, desc[UR6][R10.64+-0x10] ;  /* 0xfffff0060a187981 */ /* 0x000ee2000c1e1b00 */
[----:B------:R-:W-:Y:S01]  /*02f0*/  IMAD.WIDE R14, R0, 0x8, R20 ;  /* 0x00000008000e7825 */ /* 0x000fe200078e0214 */
[----:B---3--:R-:W-:-:S07]  /*0300*/  DFMA R22, R22, R24, R18 ;  /* 0x000000181616722b */ /* 0x008fce0000000012 */
[----:B------:R3:W-:Y:S04]  /*0310*/  STG.E.64 desc[UR6][R2.64], R22 ;  /* 0x0000001602007986 */ /* 0x0007e8000c101b06 */
[----:B-1----:R-:W4:Y:S04]  /*0320*/  LDG.E.64 R16, desc[UR6][R14.64] ;  /* 0x000000060e107981 */ /* 0x002f28000c1e1b00 */
[----:B------:R-:W4:Y:S02]  /*0330*/  LDG.E.64 R4, desc[UR6][R10.64+-0x8] ;  /* 0xfffff8060a047981 */ /* 0x000f24000c1e1b00 */
[----:B----4-:R-:W-:Y:S01]  /*0340*/  DFMA R4, R16, R4, R22 ;  /* 0x000000041004722b */ /* 0x010fe20000000016 */
[----:B------:R-:W-:-:S06]  /*0350*/  IMAD.WIDE R16, R0, 0x8, R14 ;  /* 0x0000000800107825 */ /* 0x000fcc00078e020e */
[----:B------:R1:W-:Y:S04]  /*0360*/  STG.E.64 desc[UR6][R2.64], R4 ;  /* 0x0000000402007986 */ /* 0x0003e8000c101b06 */
[----:B--2---:R-:W2:Y:S04]  /*0370*/  LDG.E.64 R18, desc[UR6][R16.64] ;  /* 0x0000000610127981 */ /* 0x004ea8000c1e1b00 */
[----:B------:R-:W2:Y:S02]  /*0380*/  LDG.E.64 R20, desc[UR6][R10.64] ;  /* 0x000000060a147981 */ /* 0x000ea4000c1e1b00 */
[----:B--2---:R-:W-:Y:S01]  /*0390*/  DFMA R18, R18, R20, R4 ;  /* 0x000000141212722b */ /* 0x004fe20000000004 */
[----:B------:R-:W-:-:S06]  /*03a0*/  IMAD.WIDE R20, R0, 0x8, R16 ;  /* 0x0000000800147825 */ /* 0x000fcc00078e0210 */
[----:B------:R2:W-:Y:S04]  /*03b0*/  STG.E.64 desc[UR6][R2.64], R18 ;  /* 0x0000001202007986 */ /* 0x0005e8000c101b06 */
[----:B---3--:R-:W3:Y:S04]  /*03c0*/  LDG.E.64 R22, desc[UR6][R20.64] ;  /* 0x0000000614167981 */ /* 0x008ee8000c1e1b00 */
[----:B------:R-:W3:Y:S02]  /*03d0*/  LDG.E.64 R14, desc[UR6][R10.64+0x8] ;  /* 0x000008060a0e7981 */ /* 0x000ee4000c1e1b00 */
[----:B---3--:R-:W-:Y:S01]  /*03e0*/  DFMA R14, R22, R14, R18 ;  /* 0x0000000e160e722b */ /* 0x008fe20000000012 */
[----:B------:R-:W-:-:S06]  /*03f0*/  IMAD.WIDE R22, R0, 0x8, R20 ;  /* 0x0000000800167825 */ /* 0x000fcc00078e0214 */
[----:B------:R3:W-:Y:S04]  /*0400*/  STG.E.64 desc[UR6][R2.64], R14 ;  /* 0x0000000e02007986 */ /* 0x0007e8000c101b06 */
[----:B-1----:R-:W4:Y:S04]  /*0410*/  LDG.E.64 R4, desc[UR6][R22.64] ;  /* 0x0000000616047981 */ /* 0x002f28000c1e1b00 */
[----:B------:R-:W4:Y:S01]  /*0420*/  LDG.E.64 R16, desc[UR6][R10.64+0x10] ;  /* 0x000010060a107981 */ /* 0x000f22000c1e1b00 */
[----:B------:R-:W-:Y:S01]  /*0430*/  IMAD.WIDE R24, R0, 0x8, R22 ;  /* 0x0000000800187825 */ /* 0x000fe200078e0216 */
[----:B----4-:R-:W-:-:S07]  /*0440*/  DFMA R16, R4, R16, R14 ;  /* 0x000000100410722b */ /* 0x010fce000000000e */
[----:B------:R3:W-:Y:S04]  /*0450*/  STG.E.64 desc[UR6][R2.64], R16 ;  /* 0x0000001002007986 */ /* 0x0007e8000c101b06 */
[----:B------:R-:W4:Y:S04]  /*0460*/  LDG.E.64 R24, desc[UR6][R24.64] ;  /* 0x0000000618187981 */ /* 0x000f28000c1e1b00 */
[----:B------:R-:W4:Y:S01]  /*0470*/  LDG.E.64 R4, desc[UR6][R10.64+0x18] ;  /* 0x000018060a047981 */ /* 0x000f22000c1e1b00 */
[----:B------:R-:W-:-:S04]  /*0480*/  IADD3 R9, PT, PT, R9, 0x8, RZ ;  /* 0x0000000809097810 */ /* 0x000fc80007ffe0ff */
[----:B------:R-:W-:Y:S02]  /*0490*/  ISETP.NE.AND P1, PT, R9, RZ, PT ;  /* 0x000000ff0900720c */ /* 0x000fe40003f25270 */
[----:B--2---:R-:W-:Y:S01]  /*04a0*/  IADD3 R18, P2, PT, R10, 0x40, RZ ;  /* 0x000000400a127810 */ /* 0x004fe20007f5e0ff */
[----:B------:R-:W-:-:S03]  /*04b0*/  IMAD R13, R0, 0x8, R13 ;  /* 0x00000008000d7824 */ /* 0x000fc600078e020d */
[----:B------:R-:W-:Y:S01]  /*04c0*/  IADD3.X R19, PT, PT, RZ, R11, RZ, P2, !PT ;  /* 0x0000000bff137210 */ /* 0x000fe200017fe4ff */
[----:B----4-:R-:W-:-:S07]  /*04d0*/  DFMA R4, R24, R4, R16 ;  /* 0x000000041804722b */ /* 0x010fce0000000010 */
[----:B------:R3:W-:Y:S01]  /*04e0*/  STG.E.64 desc[UR6][R2.64], R4 ;  /* 0x0000000402007986 */ /* 0x0007e2000c101b06 */
[----:B------:R-:W-:Y:S05]  /*04f0*/  @P1 BRA `(.L_x_17) ;  /* 0xfffffffc003c1947 */ /* 0x000fea000383ffff */
.L_x_16:
[----:B------:R-:W-:Y:S05]  /*0500*/  @!P0 BRA `(.L_x_15) ;  /* 0x0000000000e48947 */ /* 0x000fea0003800000 */
[----:B------:R-:W-:Y:S02]  /*0510*/  ISETP.GE.U32.AND P0, PT, R12, 0x4, PT ;  /* 0x000000040c00780c */ /* 0x000fe40003f06070 */
[----:B------:R-:W-:-:S04]  /*0520*/  LOP3.LUT R9, R6, 0x3, RZ, 0xc0, !PT ;  /* 0x0000000306097812 */ /* 0x000fc800078ec0ff */
[----:B------:R-:W-:-:S07]  /*0530*/  ISETP.NE.AND P1, PT, R9, RZ, PT ;  /* 0x000000ff0900720c */ /* 0x000fce0003f25270 */
[----:B------:R-:W-:Y:S06]  /*0540*/  @!P0 BRA `(.L_x_18) ;  /* 0x0000000000648947 */ /* 0x000fec0003800000 */
[----:B------:R-:W1:Y:S01]  /*0550*/  LDC.64 R12, c[0x0][0x380] ;  /* 0x0000e000ff0c7b82 */ /* 0x000e620000000a00 */
[----:B---3--:R-:W-:-:S07]  /*0560*/  IMAD R15, R8, R0, R7 ;  /* 0x00000000080f7224 */ /* 0x008fce00078e0207 */
[----:B------:R-:W2:Y:S01]  /*0570*/  LDC.64 R10, c[0x0][0x388] ;  /* 0x0000e200ff0a7b82 */ /* 0x000ea20000000a00 */
[----:B-1----:R-:W-:-:S05]  /*0580*/  IMAD.WIDE R12, R15, 0x8, R12 ;  /* 0x000000080f0c7825 */ /* 0x002fca00078e020c */
[----:B------:R-:W3:Y:S01]  /*0590*/  LDG.E.64 R14, desc[UR6][R12.64] ;  /* 0x000000060c0e7981 */ /* 0x000ee2000c1e1b00 */
[----:B--2---:R-:W-:-:S05]  /*05a0*/  IMAD.WIDE.U32 R10, R8, 0x8, R10 ;  /* 0x00000008080a7825 */ /* 0x004fca00078e000a */
[----:B------:R-:W3:Y:S02]  /*05b0*/  LDG.E.64 R16, desc[UR6][R10.64] ;  /* 0x000000060a107981 */ /* 0x000ee4000c1e1b00 */
[----:B---3--:R-:W-:Y:S01]  /*05c0*/  DFMA R14, R14, R16, R4 ;  /* 0x000000100e0e722b */ /* 0x008fe20000000004 */
[----:B------:R-:W-:-:S06]  /*05d0*/  IMAD.WIDE R4, R0, 0x8, R12 ;  /* 0x0000000800047825 */ /* 0x000fcc00078e020c */
[----:B------:R1:W-:Y:S04]  /*05e0*/  STG.E.64 desc[UR6][R2.64], R14 ;  /* 0x0000000e02007986 */ /* 0x0003e8000c101b06 */
[----:B------:R-:W2:Y:S04]  /*05f0*/  LDG.E.64 R16, desc[UR6][R4.64] ;  /* 0x0000000604107981 */ /* 0x000ea8000c1e1b00 */
        /* <DEDUP_REMOVED lines=10> */
[----:B------:R-:W2:Y:S01]  /*06a0*/  LDG.E.64 R4, desc[UR6][R10.64+0x18] ;  /* 0x000018060a047981 */ /* 0x000ea2000c1e1b00 */
[----:B------:R-:W-:Y:S01]  /*06b0*/  IADD3 R8, PT, PT, R8, 0x4, RZ ;  /* 0x0000000408087810 */ /* 0x000fe20007ffe0ff */
[----:B--2---:R-:W-:-:S07]  /*06c0*/  DFMA R4, R20, R4, R12 ;  /* 0x000000041404722b */ /* 0x004fce000000000c */
[----:B------:R1:W-:Y:S04]  /*06d0*/  STG.E.64 desc[UR6][R2.64], R4 ;  /* 0x0000000402007986 */ /* 0x0003e8000c101b06 */
.L_x_18:
[----:B------:R-:W-:Y:S05]  /*06e0*/  @!P1 BRA `(.L_x_15) ;  /* 0x00000000006c9947 */ /* 0x000fea0003800000 */
[----:B-1----:R-:W1:Y:S01]  /*06f0*/  LDC.64 R12, c[0x0][0x388] ;  /* 0x0000e200ff0c7b82 */ /* 0x002e620000000a00 */
[----:B------:R-:W-:-:S07]  /*0700*/  ISETP.NE.AND P0, PT, R9, 0x1, PT ;  /* 0x000000010900780c */ /* 0x000fce0003f05270 */
[----:B------:R-:W2:Y:S06]  /*0710*/  LDC.64 R10, c[0x0][0x380] ;  /* 0x0000e000ff0a7b82 */ /* 0x000eac0000000a00 */
[C---:B------:R-:W-:Y:S02]  /*0720*/  @P0 IMAD R19, R8.reuse, R0, R7 ;  /* 0x0000000008130224 */ /* 0x040fe400078e0207 */
[----:B------:R-:W4:Y:S01]  /*0730*/  LDC.64 R22, c[0x0][0x380] ;  /* 0x0000e000ff167b82 */ /* 0x000f220000000a00 */
[----:B-1----:R-:W-:-:S07]  /*0740*/  @P0 IMAD.WIDE.U32 R12, R8, 0x8, R12 ;  /* 0x00000008080c0825 */ /* 0x002fce00078e000c */
[----:B------:R-:W1:Y:S01]  /*0750*/  LDC.64 R24, c[0x0][0x388] ;  /* 0x0000e200ff187b82 */ /* 0x000e620000000a00 */
[----:B---3--:R-:W3:Y:S01]  /*0760*/  @P0 LDG.E.64 R14, desc[UR6][R12.64] ;  /* 0x000000060c0e0981 */ /* 0x008ee2000c1e1b00 */
[----:B--2---:R-:W-:-:S05]  /*0770*/  @P0 IMAD.WIDE R18, R19, 0x8, R10 ;  /* 0x0000000813120825 */ /* 0x004fca00078e020a */
[----:B------:R-:W3:Y:S01]  /*0780*/  @P0 LDG.E.64 R10, desc[UR6][R18.64] ;  /* 0x00000006120a0981 */ /* 0x000ee2000c1e1b00 */
[----:B------:R-:W-:Y:S01]  /*0790*/  @P0 IMAD.WIDE R20, R0, 0x8, R18 ;  /* 0x0000000800140825 */ /* 0x000fe200078e0212 */
[----:B------:R-:W-:-:S04]  /*07a0*/  LOP3.LUT R6, R6, 0x1, RZ, 0xc0, !PT ;  /* 0x0000000106067812 */ /* 0x000fc800078ec0ff */
[----:B------:R-:W-:Y:S01]  /*07b0*/  ISETP.NE.U32.AND P1, PT, R6, 0x1, PT ;  /* 0x000000010600780c */ /* 0x000fe20003f25070 */
[----:B---3--:R-:W-:-:S07]  /*07c0*/  @P0 DFMA R10, R10, R14, R4 ;  /* 0x0000000e0a0a022b */ /* 0x008fce0000000004 */
[----:B------:R-:W-:Y:S04]  /*07d0*/  @P0 STG.E.64 desc[UR6][R2.64], R10 ;  /* 0x0000000a02000986 */ /* 0x000fe8000c101b06 */
[----:B------:R-:W2:Y:S04]  /*07e0*/  @P0 LDG.E.64 R14, desc[UR6][R20.64] ;  /* 0x00000006140e0981 */ /* 0x000ea8000c1e1b00 */
[----:B------:R-:W2:Y:S01]  /*07f0*/  @P0 LDG.E.64 R16, desc[UR6][R12.64+0x8] ;  /* 0x000008060c100981 */ /* 0x000ea2000c1e1b00 */
[----:B------:R-:W-:-:S05]  /*0800*/  @P0 IADD3 R8, PT, PT, R8, 0x2, RZ ;  /* 0x0000000208080810 */ /* 0x000fca0007ffe0ff */
[----:B------:R-:W-:Y:S01]  /*0810*/  @!P1 IMAD R9, R8, R0, R7 ;  /* 0x0000000008099224 */ /* 0x000fe200078e0207 */
[----:B--2---:R-:W-:-:S03]  /*0820*/  @P0 DFMA R4, R14, R16, R10 ;  /* 0x000000100e04022b */ /* 0x004fc6000000000a */
[----:B----4-:R-:W-:-:S04]  /*0830*/  @!P1 IMAD.WIDE R14, R9, 0x8, R22 ;  /* 0x00000008090e9825 */ /* 0x010fc800078e0216 */
[----:B-1----:R-:W-:Y:S01]  /*0840*/  @!P1 IMAD.WIDE.U32 R8, R8, 0x8, R24 ;  /* 0x0000000808089825 */ /* 0x002fe200078e0018 */
[----:B------:R1:W-:Y:S04]  /*0850*/  @P0 STG.E.64 desc[UR6][R2.64], R4 ;  /* 0x0000000402000986 */ /* 0x0003e8000c101b06 */
[----:B------:R-:W1:Y:S04]  /*0860*/  @!P1 LDG.E.64 R14, desc[UR6][R14.64] ;  /* 0x000000060e0e9981 */ /* 0x000e68000c1e1b00 */
[----:B------:R-:W1:Y:S02]  /*0870*/  @!P1 LDG.E.64 R8, desc[UR6][R8.64] ;  /* 0x0000000608089981 */ /* 0x000e64000c1e1b00 */
[----:B-1----:R-:W-:-:S07]  /*0880*/  @!P1 DFMA R4, R14, R8, R4 ;  /* 0x000000080e04922b */ /* 0x002fce0000000004 */
[----:B------:R2:W-:Y:S04]  /*0890*/  @!P1 STG.E.64 desc[UR6][R2.64], R4 ;  /* 0x0000000402009986 */ /* 0x0005e8000c101b06 */
.L_x_15:
[----:B------:R-:W4:Y:S02]  /*08a0*/  LDC.64 R8, c[0x0][0x390] ;  /* 0x0000e400ff087b82 */ /* 0x000f240000000a00 */
[----:B----4-:R-:W-:-:S06]  /*08b0*/  IMAD.WIDE R6, R7, 0x8, R8 ;  /* 0x0000000807067825 */ /* 0x010fcc00078e0208 */
[----:B------:R-:W4:Y:S01]  /*08c0*/  LDG.E.64 R6, desc[UR6][R6.64] ;  /* 0x0000000606067981 */ /* 0x000f22000c1e1b00 */
[----:B------:R-:W-:Y:S01]  /*08d0*/  MOV R8, RZ ;  /* 0x000000ff00087202 */ /* 0x000fe20000000f00 */
[----:B----4-:R-:W-:-:S06]  /*08e0*/  DSETP.GT.AND P0, PT, R6, RZ, PT ;  /* 0x000000ff0600722a */ /* 0x010fcc0003f04000 */
[----:B------:R-:W-:-:S06]  /*08f0*/  FSEL R9, RZ, 1.875, !P0 ;  /* 0x3ff00000ff097808 */ /* 0x000fcc0004000000 */
[----:B-123--:R-:W-:-:S07]  /*0900*/  DMUL R4, R4, R8 ;  /* 0x0000000804047228 */ /* 0x00efce0000000000 */
[----:B------:R-:W-:Y:S01]  /*0910*/  STG.E.64 desc[UR6][R2.64], R4 ;  /* 0x0000000402007986 */ /* 0x000fe2000c101b06 */
[----:B------:R-:W-:Y:S05]  /*0920*/  EXIT ;  /* 0x000000000000794d */ /* 0x000fea0003800000 */
.L_x_19:
        /* <DEDUP_REMOVED lines=13> */
.L_x_51:


//--------------------- .text._Z27computeOutputGradientKernelPdS_S_i --------------------------
	.section	.text._Z27computeOutputGradientKernelPdS_S_i,"ax",@progbits
	.align	128
        .global         _Z27computeOutputGradientKernelPdS_S_i
        .type           _Z27computeOutputGradientKernelPdS_S_i,@function
        .size           _Z27computeOutputGradientKernelPdS_S_i,(.L_x_52 - _Z27computeOutputGradientKernelPdS_S_i)
        .other          _Z27computeOutputGradientKernelPdS_S_i,@"STO_CUDA_ENTRY STV_DEFAULT"
_Z27computeOutputGradientKernelPdS_S_i:
.text._Z27computeOutputGradientKernelPdS_S_i:
        /* <DEDUP_REMOVED lines=9> */
[----:B------:R-:W1:Y:S07]  /*0090*/  LDCU.64 UR4, c[0x0][0x358] ;  /* 0x00006b00ff0477ac */ /* 0x000e6e0008000a00 */
[----:B------:R-:W2:Y:S08]  /*00a0*/  LDC.64 R4, c[0x0][0x388] ;  /* 0x0000e200ff047b82 */ /* 0x000eb00000000a00 */
[----:B------:R-:W3:Y:S01]  /*00b0*/  LDC.64 R8, c[0x0][0x390] ;  /* 0x0000e400ff087b82 */ /* 0x000ee20000000a00 */
[----:B0-----:R-:W-:-:S06]  /*00c0*/  IMAD.WIDE R2, R11, 0x8, R2 ;  /* 0x000000080b027825 */ /* 0x001fcc00078e0202 */
[----:B-1----:R-:W4:Y:S01]  /*00d0*/  LDG.E.64 R2, desc[UR4][R2.64] ;  /* 0x0000000402027981 */ /* 0x002f22000c1e1b00 */
[----:B--2---:R-:W-:-:S06]  /*00e0*/  IMAD.WIDE R4, R11, 0x8, R4 ;  /* 0x000000080b047825 */ /* 0x004fcc00078e0204 */
[----:B------:R-:W4:Y:S01]  /*00f0*/  LDG.E.64 R4, desc[UR4][R4.64] ;  /* 0x0000000404047981 */ /* 0x000f22000c1e1b00 */
[----:B---3--:R-:W-:Y:S01]  /*0100*/  IMAD.WIDE R8, R11, 0x8, R8 ;  /* 0x000000080b087825 */ /* 0x008fe200078e0208 */
[----:B----4-:R-:W-:-:S07]  /*0110*/  DADD R6, R2, -R4 ;  /* 0x0000000002067229 */ /* 0x010fce0000000804 */
[----:B------:R-:W-:Y:S01]  /*0120*/  STG.E.64 desc[UR4][R8.64], R6 ;  /* 0x0000000608007986 */ /* 0x000fe2000c101b04 */
[----:B------:R-:W-:Y:S05]  /*0130*/  EXIT ;  /* 0x000000000000794d */ /* 0x000fea0003800000 */
.L_x_20:
        /* <DEDUP_REMOVED lines=12> */
.L_x_52:


//--------------------- .text._Z22softmaxNormalizeKernelPdS_i --------------------------
	.section	.text._Z22softmaxNormalizeKernelPdS_i,"ax",@progbits
	.align	128
        .global         _Z22softmaxNormalizeKernelPdS_i
        .type           _Z22softmaxNormalizeKernelPdS_i,@function
        .size           _Z22softmaxNormalizeKernelPdS_i,(.L_x_43 - _Z22softmaxNormalizeKernelPdS_i)
        .other          _Z22softmaxNormalizeKernelPdS_i,@"STO_CUDA_ENTRY STV_DEFAULT"
_Z22softmaxNormalizeKernelPdS_i:
.text._Z22softmaxNormalizeKernelPdS_i:
        /* <DEDUP_REMOVED lines=9> */
[----:B------:R-:W0:Y:S07]  /*0090*/  LDCU.64 UR4, c[0x0][0x358] ;  /* 0x00006b00ff0477ac */ /* 0x000e2e0008000a00 */
[----:B------:R-:W1:Y:S01]  /*00a0*/  LDC.64 R4, c[0x0][0x380] ;  /* 0x0000e000ff047b82 */ /* 0x000e620000000a00 */
[----:B0-----:R-:W2:Y:S01]  /*00b0*/  LDG.E.64 R6, desc[UR4][R6.64] ;  /* 0x0000000406067981 */ /* 0x001ea2000c1e1b00 */
[----:B-1----:R-:W-:-:S05]  /*00c0*/  IMAD.WIDE R4, R3, 0x8, R4 ;  /* 0x0000000803047825 */ /* 0x002fca00078e0204 */
[----:B------:R-:W3:Y:S01]  /*00d0*/  LDG.E.64 R8, desc[UR4][R4.64] ;  /* 0x0000000404087981 */ /* 0x000ee2000c1e1b00 */
[----:B------:R-:W-:Y:S01]  /*00e0*/  IMAD.MOV.U32 R2, RZ, RZ, 0x1 ;  /* 0x00000001ff027424 */ /* 0x000fe200078e00ff */
[----:B------:R-:W-:Y:S01]  /*00f0*/  BSSY.RECONVERGENT B0, `(.L_x_21) ;  /* 0x0000012000007945 */ /* 0x000fe20003800200 */
[----:B--2---:R-:W0:Y:S01]  /*0100*/  MUFU.RCP64H R3, R7 ;  /* 0x0000000700037308 */ /* 0x004e220000001800 */
[----:B---3--:R-:W-:-:S03]  /*0110*/  FSETP.GEU.AND P1, PT, |R9|, 6.5827683646048100446e-37, PT ;  /* 0x036000000900780b */ /* 0x008fc60003f2e200 */
[----:B0-----:R-:W-:-:S08]  /*0120*/  DFMA R10, -R6, R2, 1 ;  /* 0x3ff00000060a742b */ /* 0x001fd00000000102 */
[----:B------:R-:W-:-:S08]  /*0130*/  DFMA R10, R10, R10, R10 ;  /* 0x0000000a0a0a722b */ /* 0x000fd0000000000a */
[----:B------:R-:W-:-:S08]  /*0140*/  DFMA R10, R2, R10, R2 ;  /* 0x0000000a020a722b */ /* 0x000fd00000000002 */
[----:B------:R-:W-:-:S08]  /*0150*/  DFMA R2, -R6, R10, 1 ;  /* 0x3ff000000602742b */ /* 0x000fd0000000010a */
[----:B------:R-:W-:-:S08]  /*0160*/  DFMA R2, R10, R2, R10 ;  /* 0x000000020a02722b */ /* 0x000fd0000000000a */
[----:B------:R-:W-:-:S08]  /*0170*/  DMUL R10, R8, R2 ;  /* 0x00000002080a7228 */ /* 0x000fd00000000000 */
[----:B------:R-:W-:-:S08]  /*0180*/  DFMA R12, -R6, R10, R8 ;  /* 0x0000000a060c722b */ /* 0x000fd00000000108 */
[----:B------:R-:W-:-:S10]  /*0190*/  DFMA R2, R2, R12, R10 ;  /* 0x0000000c0202722b */ /* 0x000fd4000000000a */
[----:B------:R-:W-:-:S05]  /*01a0*/  FFMA R0, RZ, R7, R3 ;  /* 0x00000007ff007223 */ /* 0x000fca0000000003 */
[----:B------:R-:W-:-:S13]  /*01b0*/  FSETP.GT.AND P0, PT, |R0|, 1.469367938527859385e-39, PT ;  /* 0x001000000000780b */ /* 0x000fda0003f04200 */
[----:B------:R-:W-:Y:S05]  /*01c0*/  @P0 BRA P1, `(.L_x_22) ;  /* 0x0000000000100947 */ /* 0x000fea0000800000 */
[----:B------:R-:W-:-:S07]  /*01d0*/  MOV R0, 0x1f0 ;  /* 0x000001f000007802 */ /* 0x000fce0000000f00 */
[----:B------:R-:W-:Y:S05]  /*01e0*/  CALL.REL.NOINC `($__internal_0_$__cuda_sm20_div_rn_f64_full) ;  /* 0x0000000000147944 */ /* 0x000fea0003c00000 */
[----:B------:R-:W-:Y:S02]  /*01f0*/  IMAD.MOV.U32 R2, RZ, RZ, R12 ;  /* 0x000000ffff027224 */ /* 0x000fe400078e000c */
[----:B------:R-:W-:-:S07]  /*0200*/  IMAD.MOV.U32 R3, RZ, RZ, R13 ;  /* 0x000000ffff037224 */ /* 0x000fce00078e000d */
.L_x_22:
[----:B------:R-:W-:Y:S05]  /*0210*/  BSYNC.RECONVERGENT B0 ;  /* 0x0000000000007941 */ /* 0x000fea0003800200 */
.L_x_21:
[----:B------:R-:W-:Y:S01]  /*0220*/  STG.E.64 desc[UR4][R4.64], R2 ;  /* 0x0000000204007986 */ /* 0x000fe2000c101b04 */
[----:B------:R-:W-:Y:S05]  /*0230*/  EXIT ;  /* 0x000000000000794d */ /* 0x000fea0003800000 */
        .weak           $__internal_0_$__cuda_sm20_div_rn_f64_full
        .type           $__internal_0_$__cuda_sm20_div_rn_f64_full,@function
        .size           $__internal_0_$__cuda_sm20_div_rn_f64_full,(.L_x_43 - $__internal_0_$__cuda_sm20_div_rn_f64_full)
$__internal_0_$__cuda_sm20_div_rn_f64_full:
[C---:B------:R-:W-:Y:S01]  /*0240*/  FSETP.GEU.AND P0, PT, |R7|.reuse, 1.469367938527859385e-39, PT ;  /* 0x001000000700780b */ /* 0x040fe20003f0e200 */
[----:B------:R-:W-:Y:S01]  /*0250*/  IMAD.MOV.U32 R16, RZ, RZ, 0x1 ;  /* 0x00000001ff107424 */ /* 0x000fe200078e00ff */
[----:B------:R-:W-:Y:S01]  /*0260*/  LOP3.LUT R2, R7, 0x800fffff, RZ, 0xc0, !PT ;  /* 0x800fffff07027812 */ /* 0x000fe200078ec0ff */
[----:B------:R-:W-:Y:S01]  /*0270*/  BSSY.RECONVERGENT B1, `(.L_x_23) ;  /* 0x0000055000017945 */ /* 0x000fe20003800200 */
[C---:B------:R-:W-:Y:S02]  /*0280*/  FSETP.GEU.AND P2, PT, |R9|.reuse, 1.469367938527859385e-39, PT ;  /* 0x001000000900780b */ /* 0x040fe40003f4e200 */
[----:B------:R-:W-:Y:S01]  /*0290*/  LOP3.LUT R3, R2, 0x3ff00000, RZ, 0xfc, !PT ;  /* 0x3ff0000002037812 */ /* 0x000fe200078efcff */
[----:B------:R-:W-:Y:S01]  /*02a0*/  IMAD.MOV.U32 R2, RZ, RZ, R6 ;  /* 0x000000ffff027224 */ /* 0x000fe200078e0006 */
[----:B------:R-:W-:Y:S02]  /*02b0*/  LOP3.LUT R12, R9, 0x7ff00000, RZ, 0xc0, !PT ;  /* 0x7ff00000090c7812 */ /* 0x000fe400078ec0ff */
[----:B------:R-:W-:-:S03]  /*02c0*/  LOP3.LUT R15, R7, 0x7ff00000, RZ, 0xc0, !PT ;  /* 0x7ff00000070f7812 */ /* 0x000fc600078ec0ff */
[----:B------:R-:W-:Y:S01]  /*02d0*/  @!P0 DMUL R2, R6, 8.98846567431157953865e+307 ;  /* 0x7fe0000006028828 */ /* 0x000fe20000000000 */
[----:B------:R-:W-:-:S03]  /*02e0*/  ISETP.GE.U32.AND P1, PT, R12, R15, PT ;  /* 0x0000000f0c00720c */ /* 0x000fc60003f26070 */
[----:B------:R-:W-:Y:S01]  /*02f0*/  @!P2 LOP3.LUT R13, R7, 0x7ff00000, RZ, 0xc0, !PT ;  /* 0x7ff00000070da812 */ /* 0x000fe200078ec0ff */
[----:B------:R-:W-:Y:S01]  /*0300*/  @!P2 IMAD.MOV.U32 R18, RZ, RZ, RZ ;  /* 0x000000ffff12a224 */ /* 0x000fe200078e00ff */
[----:B------:R-:W0:Y:S02]  /*0310*/  MUFU.RCP64H R17, R3 ;  /* 0x0000000300117308 */ /* 0x000e240000001800 */
[----:B------:R-:W-:Y:S01]  /*0320*/  @!P2 ISETP.GE.U32.AND P3, PT, R12, R13, PT ;  /* 0x0000000d0c00a20c */ /* 0x000fe20003f66070 */
[----:B------:R-:W-:-:S05]  /*0330*/  IMAD.MOV.U32 R13, RZ, RZ, 0x1ca00000 ;  /* 0x1ca00000ff0d7424 */ /* 0x000fca00078e00ff */
[----:B------:R-:W-:-:S04]  /*0340*/  @!P2 SEL R19, R13, 0x63400000, !P3 ;  /* 0x634000000d13a807 */ /* 0x000fc80005800000 */
[----:B------:R-:W-:-:S04]  /*0350*/  @!P2 LOP3.LUT R19, R19, 0x80000000, R9, 0xf8, !PT ;  /* 0x800000001313a812 */ /* 0x000fc800078ef809 */
[----:B------:R-:W-:Y:S01]  /*0360*/  @!P2 LOP3.LUT R19, R19, 0x100000, RZ, 0xfc, !PT ;  /* 0x001000001313a812 */ /* 0x000fe200078efcff */
[----:B0-----:R-:W-:-:S08]  /*0370*/  DFMA R10, R16, -R2, 1 ;  /* 0x3ff00000100a742b */ /* 0x001fd00000000802 */
[----:B------:R-:W-:-:S08]  /*0380*/  DFMA R10, R10, R10, R10 ;  /* 0x0000000a0a0a722b */ /* 0x000fd0000000000a */
[----:B------:R-:W-:Y:S01]  /*0390*/  DFMA R16, R16, R10, R16 ;  /* 0x0000000a1010722b */ /* 0x000fe20000000010 */
[----:B------:R-:W-:Y:S01]  /*03a0*/  SEL R11, R13, 0x63400000, !P1 ;  /* 0x634000000d0b7807 */ /* 0x000fe20004800000 */
[----:B------:R-:W-:-:S03]  /*03b0*/  IMAD.MOV.U32 R10, RZ, RZ, R8 ;  /* 0x000000ffff0a7224 */ /* 0x000fc600078e0008 */
[----:B------:R-:W-:-:S03]  /*03c0*/  LOP3.LUT R11, R11, 0x800fffff, R9, 0xf8, !PT ;  /* 0x800fffff0b0b7812 */ /* 0x000fc600078ef809 */
[----:B------:R-:W-:-:S03]  /*03d0*/  DFMA R20, R16, -R2, 1 ;  /* 0x3ff000001014742b */ /* 0x000fc60000000802 */
[----:B------:R-:W-:-:S05]  /*03e0*/  @!P2 DFMA R10, R10, 2, -R18 ;  /* 0x400000000a0aa82b */ /* 0x000fca0000000812 */
[----:B------:R-:W-:Y:S01]  /*03f0*/  DFMA R16, R16, R20, R16 ;  /* 0x000000141010722b */ /* 0x000fe20000000010 */
[----:B------:R-:W-:Y:S02]  /*0400*/  IMAD.MOV.U32 R21, RZ, RZ, R12 ;  /* 0x000000ffff157224 */ /* 0x000fe400078e000c */
[----:B------:R-:W-:Y:S01]  /*0410*/  IMAD.MOV.U32 R20, RZ, RZ, R15 ;  /* 0x000000ffff147224 */ /* 0x000fe200078e000f */
[----:B------:R-:W-:Y:S02]  /*0420*/  @!P0 LOP3.LUT R20, R3, 0x7ff00000, RZ, 0xc0, !PT ;  /* 0x7ff0000003148812 */ /* 0x000fe400078ec0ff */
[----:B------:R-:W-:Y:S02]  /*0430*/  @!P2 LOP3.LUT R21, R11, 0x7ff00000, RZ, 0xc0, !PT ;  /* 0x7ff000000b15a812 */ /* 0x000fe400078ec0ff */
[----:B------:R-:W-:Y:S01]  /*0440*/  DMUL R18, R16, R10 ;  /* 0x0000000a10127228 */ /* 0x000fe20000000000 */
[----:B------:R-:W-:Y:S02]  /*0450*/  VIADD R23, R20, 0xffffffff ;  /* 0xffffffff14177836 */ /* 0x000fe40000000000 */
[----:B------:R-:W-:-:S05]  /*0460*/  VIADD R22, R21, 0xffffffff ;  /* 0xffffffff15167836 */ /* 0x000fca0000000000 */
[----:B------:R-:W-:Y:S01]  /*0470*/  DFMA R14, R18, -R2, R10 ;  /* 0x80000002120e722b */ /* 0x000fe2000000000a */
[----:B------:R-:W-:-:S04]  /*0480*/  ISETP.GT.U32.AND P0, PT, R22, 0x7feffffe, PT ;  /* 0x7feffffe1600780c */ /* 0x000fc80003f04070 */
[----:B------:R-:W-:-:S03]  /*0490*/  ISETP.GT.U32.OR P0, PT, R23, 0x7feffffe, P0 ;  /* 0x7feffffe1700780c */ /* 0x000fc60000704470 */
[----:B------:R-:W-:-:S10]  /*04a0*/  DFMA R14, R16, R14, R18 ;  /* 0x0000000e100e722b */ /* 0x000fd40000000012 */
[----:B------:R-:W-:Y:S05]  /*04b0*/  @P0 BRA `(.L_x_24) ;  /* 0x00000000006c0947 */ /* 0x000fea0003800000 */
[----:B------:R-:W-:-:S04]  /*04c0*/  LOP3.LUT R9, R7, 0x7ff00000, RZ, 0xc0, !PT ;  /* 0x7ff0000007097812 */ /* 0x000fc800078ec0ff */
[CC--:B------:R-:W-:Y:S02]  /*04d0*/  VIADDMNMX R8, R12.reuse, -R9.reuse, 0xb9600000, !PT ;  /* 0xb96000000c087446 */ /* 0x0c0fe40007800909 */
[----:B------:R-:W-:Y:S02]  /*04e0*/  ISETP.GE.U32.AND P0, PT, R12, R9, PT ;  /* 0x000000090c00720c */ /* 0x000fe40003f06070 */
[----:B------:R-:W-:Y:S02]  /*04f0*/  VIMNMX R8, PT, PT, R8, 0x46a00000, PT ;  /* 0x46a0000008087848 */ /* 0x000fe40003fe0100 */
[----:B------:R-:W-:-:S05]  /*0500*/  SEL R13, R13, 0x63400000, !P0 ;  /* 0x634000000d0d7807 */ /* 0x000fca0004000000 */
[----:B------:R-:W-:Y:S02]  /*0510*/  IMAD.IADD R16, R8, 0x1, -R13 ;  /* 0x0000000108107824 */ /* 0x000fe400078e0a0d */
[----:B------:R-:W-:Y:S02]  /*0520*/  IMAD.MOV.U32 R8, RZ, RZ, RZ ;  /* 0x000000ffff087224 */ /* 0x000fe400078e00ff */
[----:B------:R-:W-:-:S06]  /*0530*/  VIADD R9, R16, 0x7fe00000 ;  /* 0x7fe0000010097836 */ /* 0x000fcc0000000000 */
[----:B------:R-:W-:-:S10]  /*0540*/  DMUL R12, R14, R8 ;  /* 0x000000080e0c7228 */ /* 0x000fd40000000000 */
[----:B------:R-:W-:-:S13]  /*0550*/  FSETP.GTU.AND P0, PT, |R13|, 1.469367938527859385e-39, PT ;  /* 0x001000000d00780b */ /* 0x000fda0003f0c200 */
[----:B------:R-:W-:Y:S05]  /*0560*/  @P0 BRA `(.L_x_25) ;  /* 0x0000000000940947 */ /* 0x000fea0003800000 */
[----:B------:R-:W-:Y:S01]  /*0570*/  DFMA R2, R14, -R2, R10 ;  /* 0x800000020e02722b */ /* 0x000fe2000000000a */
[----:B------:R-:W-:-:S09]  /*0580*/  IMAD.MOV.U32 R8, RZ, RZ, RZ ;  /* 0x000000ffff087224 */ /* 0x000fd200078e00ff */
[C---:B------:R-:W-:Y:S02]  /*0590*/  FSETP.NEU.AND P0, PT, R3.reuse, RZ, PT ;  /* 0x000000ff0300720b */ /* 0x040fe40003f0d000 */
[----:B------:R-:W-:-:S04]  /*05a0*/  LOP3.LUT R7, R3, 0x80000000, R7, 0x48, !PT ;  /* 0x8000000003077812 */ /* 0x000fc800078e4807 */
[----:B------:R-:W-:-:S07]  /*05b0*/  LOP3.LUT R9, R7, R9, RZ, 0xfc, !PT ;  /* 0x0000000907097212 */ /* 0x000fce00078efcff */
[----:B------:R-:W-:Y:S05]  /*05c0*/  @!P0 BRA `(.L_x_25) ;  /* 0x00000000007c8947 */ /* 0x000fea0003800000 */
[----:B------:R-:W-:Y:S01]  /*05d0*/  IMAD.MOV R3, RZ, RZ, -R16 ;  /* 0x000000ffff037224 */ /* 0x000fe200078e0a10 */
[----:B------:R-:W-:Y:S01]  /*05e0*/  DMUL.RP R8, R14, R8 ;  /* 0x000000080e087228 */ /* 0x000fe20000008000 */
[----:B------:R-:W-:-:S06]  /*05f0*/  IMAD.MOV.U32 R2, RZ, RZ, RZ ;  /* 0x000000ffff027224 */ /* 0x000fcc00078e00ff */
[----:B------:R-:W-:-:S03]  /*0600*/  DFMA R2, R12, -R2, R14 ;  /* 0x800000020c02722b */ /* 0x000fc6000000000e */
[----:B------:R-:W-:-:S03]  /*0610*/  LOP3.LUT R7, R9, R7, RZ, 0x3c, !PT ;  /* 0x0000000709077212 */ /* 0x000fc600078e3cff */
[----:B------:R-:W-:-:S04]  /*0620*/  IADD3 R2, PT, PT, -R16, -0x43300000, RZ ;  /* 0xbcd0000010027810 */ /* 0x000fc80007ffe1ff */
[----:B------:R-:W-:-:S04]  /*0630*/  FSETP.NEU.AND P0, PT, |R3|, R2, PT ;  /* 0x000000020300720b */ /* 0x000fc80003f0d200 */
[----:B------:R-:W-:Y:S02]  /*0640*/  FSEL R12, R8, R12, !P0 ;  /* 0x0000000c080c7208 */ /* 0x000fe40004000000 */
[----:B------:R-:W-:Y:S01]  /*0650*/  FSEL R13, R7, R13, !P0 ;  /* 0x0000000d070d7208 */ /* 0x000fe20004000000 */
[----:B------:R-:W-:Y:S06]  /*0660*/  BRA `(.L_x_25) ;  /* 0x0000000000547947 */ /* 0x000fec0003800000 */
.L_x_24:
[----:B------:R-:W-:-:S14]  /*0670*/  DSETP.NAN.AND P0, PT, R8, R8, PT ;  /* 0x000000080800722a */ /* 0x000fdc0003f08000 */
[----:B------:R-:W-:Y:S05]  /*0680*/  @P0 BRA `(.L_x_26) ;  /* 0x0000000000440947 */ /* 0x000fea0003800000 */
[----:B------:R-:W-:-:S14]  /*0690*/  DSETP.NAN.AND P0, PT, R6, R6, PT ;  /* 0x000000060600722a */ /* 0x000fdc0003f08000 */
[----:B------:R-:W-:Y:S05]  /*06a0*/  @P0 BRA `(.L_x_27) ;  /* 0x0000000000300947 */ /* 0x000fea0003800000 */
[----:B------:R-:W-:Y:S01]  /*06b0*/  ISETP.NE.AND P0, PT, R21, R20, PT ;  /* 0x000000141500720c */ /* 0x000fe20003f05270 */
[----:B------:R-:W-:Y:S02]  /*06c0*/  IMAD.MOV.U32 R12, RZ, RZ, 0x0 ;  /* 0x00000000ff0c7424 */ /* 0x000fe400078e00ff */
[----:B------:R-:W-:-:S10]  /*06d0*/  IMAD.MOV.U32 R13, RZ, RZ, -0x80000 ;  /* 0xfff80000ff0d7424 */ /* 0x000fd400078e00ff */
[----:B------:R-:W-:Y:S05]  /*06e0*/  @!P0 BRA `(.L_x_25) ;  /* 0x0000000000348947 */ /* 0x000fea0003800000 */
[----:B------:R-:W-:Y:S02]  /*06f0*/  ISETP.NE.AND P0, PT, R21, 0x7ff00000, PT ;  /* 0x7ff000001500780c */ /* 0x000fe40003f05270 */
[----:B------:R-:W-:Y:S02]  /*0700*/  LOP3.LUT R13, R9, 0x80000000, R7, 0x48, !PT ;  /* 0x80000000090d7812 */ /* 0x000fe400078e4807 */
[----:B------:R-:W-:-:S13]  /*0710*/  ISETP.EQ.OR P0, PT, R20, RZ, !P0 ;  /* 0x000000ff1400720c */ /* 0x000fda0004702670 */
[----:B------:R-:W-:Y:S01]  /*0720*/  @P0 LOP3.LUT R2, R13, 0x7ff00000, RZ, 0xfc, !PT ;  /* 0x7ff000000d020812 */ /* 0x000fe200078efcff */
[----:B------:R-:W-:Y:S02]  /*0730*/  @!P0 IMAD.MOV.U32 R12, RZ, RZ, RZ ;  /* 0x000000ffff0c8224 */ /* 0x000fe400078e00ff */
[----:B------:R-:W-:Y:S02]  /*0740*/  @P0 IMAD.MOV.U32 R12, RZ, RZ, RZ ;  /* 0x000000ffff0c0224 */ /* 0x000fe400078e00ff */
[----:B------:R-:W-:Y:S01]  /*0750*/  @P0 IMAD.MOV.U32 R13, RZ, RZ, R2 ;  /* 0x000000ffff0d0224 */ /* 0x000fe200078e0002 */
[----:B------:R-:W-:Y:S06]  /*0760*/  BRA `(.L_x_25) ;  /* 0x0000000000147947 */ /* 0x000fec0003800000 */
.L_x_27:
[----:B------:R-:W-:Y:S01]  /*0770*/  LOP3.LUT R13, R7, 0x80000, RZ, 0xfc, !PT ;  /* 0x00080000070d7812 */ /* 0x000fe200078efcff */
[----:B------:R-:W-:Y:S01]  /*0780*/  IMAD.MOV.U32 R12, RZ, RZ, R6 ;  /* 0x000000ffff0c7224 */ /* 0x000fe200078e0006 */
[----:B------:R-:W-:Y:S06]  /*0790*/  BRA `(.L_x_25) ;  /* 0x0000000000087947 */ /* 0x000fec0003800000 */
.L_x_26:
[----:B------:R-:W-:Y:S01]  /*07a0*/  LOP3.LUT R13, R9, 0x80000, RZ, 0xfc, !PT ;  /* 0x00080000090d7812 */ /* 0x000fe200078efcff */
[----:B------:R-:W-:-:S07]  /*07b0*/  IMAD.MOV.U32 R12, RZ, RZ, R8 ;  /* 0x000000ffff0c7224 */ /* 0x000fce00078e0008 */
.L_x_25:
[----:B------:R-:W-:Y:S05]  /*07c0*/  BSYNC.RECONVERGENT B1 ;  /* 0x0000000000017941 */ /* 0x000fea0003800200 */
.L_x_23:
[----:B------:R-:W-:Y:S02]  /*07d0*/  IMAD.MOV.U32 R2, RZ, RZ, R0 ;  /* 0x000000ffff027224 */ /* 0x000fe400078e0000 */
[----:B------:R-:W-:-:S04]  /*07e0*/  IMAD.MOV.U32 R3, RZ, RZ, 0x0 ;  /* 0x00000000ff037424 */ /* 0x000fc800078e00ff */
[----:B------:R-:W-:Y:S05]  /*07f0*/  RET.REL.NODEC R2 `(_Z22softmaxNormalizeKernelPdS_i) ;  /* 0xfffffff802007950 */ /* 0x000fea0003c3ffff */
.L_x_28:
        /* <DEDUP_REMOVED lines=16> */
.L_x_43:


//--------------------- .text._Z13softmaxKernelPdS_i --------------------------
	.section	.text._Z13softmaxKernelPdS_i,"ax",@progbits
	.align	128
        .global         _Z13softmaxKernelPdS_i
        .type           _Z13softmaxKernelPdS_i,@function
        .size           _Z13softmaxKernelPdS_i,(.L_x_54 - _Z13softmaxKernelPdS_i)
        .other          _Z13softmaxKernelPdS_i,@"STO_CUDA_ENTRY STV_DEFAULT"
_Z13softmaxKernelPdS_i:
.text._Z13softmaxKernelPdS_i:
        /* <DEDUP_REMOVED lines=53> */
[C---:B------:R-:W-:Y:S02]  /*0350*/  DFMA R12, R8.reuse, R10, 1 ;  /* 0x3ff00000080c742b */ /* 0x040fe4000000000a */
[----:B------:R-:W0:Y:S06]  /*0360*/  LDC.64 R10, c[0x0][0x388] ;  /* 0x0000e200ff0a7b82 */ /* 0x000e2c0000000a00 */
        /* <DEDUP_REMOVED lines=13> */
[----:B------:R-:W-:Y:S01]  /*0440*/  @!P1 LEA R5, R4, 0x3ff00000, 0x14 ;  /* 0x3ff0000004059811 */ /* 0x000fe200078ea0ff */
[----:B------:R-:W-:-:S06]  /*0450*/  @!P1 IMAD.MOV.U32 R4, RZ, RZ, RZ ;  /* 0x000000ffff049224 */ /* 0x000fcc00078e00ff */
[----:B------:R-:W-:-:S11]  /*0460*/  @!P1 DMUL R8, R12, R4 ;  /* 0x000000040c089228 */ /* 0x000fd60000000000 */
.L_x_30:
[----:B------:R-:W-:Y:S05]  /*0470*/  BSYNC.RECONVERGENT B0 ;  /* 0x0000000000007941 */ /* 0x000fea0003800200 */
.L_x_29:
[----:B------:R1:W-:Y:S04]  /*0480*/  STG.E.64 desc[UR4][R2.64], R8 ;  /* 0x0000000802007986 */ /* 0x0003e8000c101b04 */
[----:B0-----:R1:W5:Y:S02]  /*0490*/  LDG.E.64 R4, desc[UR4][R10.64] ;  /* 0x000000040a047981 */ /* 0x001364000c1e1b00 */
.L_x_31:
[----:B-----5:R-:W-:Y:S01]  /*04a0*/  DADD R6, R4, R8 ;  /* 0x0000000004067229 */ /* 0x020fe20000000008 */
[----:B------:R-:W-:Y:S09]  /*04b0*/  YIELD ;  /* 0x0000000000007946 */ /* 0x000ff20003800000 */
[----:B------:R-:W2:Y:S02]  /*04c0*/  ATOMG.E.CAS.64.STRONG.GPU PT, R6, [R10], R4, R6 ;  /* 0x000000040a0673a9 */ /* 0x000ea400001ee506 */
[----:B--2---:R-:W-:-:S02]  /*04d0*/  ISETP.NE.U32.AND P0, PT, R4, R6, PT ;  /* 0x000000060400720c */ /* 0x004fc40003f05070 */
[----:B------:R-:W-:Y:S02]  /*04e0*/  MOV R4, R6 ;  /* 0x0000000600047202 */ /* 0x000fe40000000f00 */
[----:B------:R-:W-:Y:S01]  /*04f0*/  ISETP.NE.AND.EX P0, PT, R5, R7, PT, P0 ;  /* 0x000000070500720c */ /* 0x000fe20003f05300 */
[----:B------:R-:W-:-:S12]  /*0500*/  IMAD.MOV.U32 R5, RZ, RZ, R7 ;  /* 0x000000ffff057224 */ /* 0x000fd800078e0007 */
[----:B------:R-:W-:Y:S05]  /*0510*/  @P0 BRA `(.L_x_31) ;  /* 0xfffffffc00e00947 */ /* 0x000fea000383ffff */
[----:B------:R-:W-:Y:S05]  /*0520*/  EXIT ;  /* 0x000000000000794d */ /* 0x000fea0003800000 */
.L_x_32:
        /* <DEDUP_REMOVED lines=13> */
.L_x_54:


//--------------------- .text._Z24forwardOutputLayerKernelPdS_S_S_ii --------------------------
	.section	.text._Z24forwardOutputLayerKernelPdS_S_S_ii,"ax",@progbits
	.align	128
        .global         _Z24forwardOutputLayerKernelPdS_S_S_ii
        .type           _Z24forwardOutputLayerKernelPdS_S_S_ii,@function
        .size           _Z24forwardOutputLayerKernelPdS_S_S_ii,(.L_x_55 - _Z24forwardOutputLayerKernelPdS_S_S_ii)
        .other          _Z24forwardOutputLayerKernelPdS_S_S_ii,@"STO_CUDA_ENTRY STV_DEFAULT"
_Z24forwardOutputLayerKernelPdS_S_S_ii:
.text._Z24forwardOutputLayerKernelPdS_S_S_ii:
        /* <DEDUP_REMOVED lines=10> */
[----:B------:R-:W2:Y:S08]  /*00a0*/  LDC R6, c[0x0][0x3a4] ;  /* 0x0000e900ff067b82 */ /* 0x000eb00000000800 */
[----:B------:R-:W3:Y:S01]  /*00b0*/  LDC.64 R4, c[0x0][0x398] ;  /* 0x0000e600ff047b82 */ /* 0x000ee20000000a00 */
[----:B0-----:R-:W-:-:S06]  /*00c0*/  IMAD.WIDE R2, R7, 0x8, R2 ;  /* 0x0000000807027825 */ /* 0x001fcc00078e0202 */
[----:B-1----:R-:W4:Y:S01]  /*00d0*/  LDG.E.64 R2, desc[UR8][R2.64] ;  /* 0x0000000802027981 */ /* 0x002f22000c1e1b00 */
[----:B--2---:R-:W-:Y:S01]  /*00e0*/  ISETP.GE.AND P0, PT, R6, 0x1, PT ;  /* 0x000000010600780c */ /* 0x004fe20003f06270 */
[----:B---3--:R-:W-:-:S05]  /*00f0*/  IMAD.WIDE R4, R7, 0x8, R4 ;  /* 0x0000000807047825 */ /* 0x008fca00078e0204 */
[----:B----4-:R0:W-:Y:S07]  /*0100*/  STG.E.64 desc[UR8][R4.64], R2 ;  /* 0x0000000204007986 */ /* 0x0101ee000c101b08 */
[----:B------:R-:W-:Y:S05]  /*0110*/  @!P0 EXIT ;  /* 0x000000000000894d */ /* 0x000fea0003800000 */
[C---:B------:R-:W-:Y:S01]  /*0120*/  ISETP.GE.U32.AND P1, PT, R6.reuse, 0x10, PT ;  /* 0x000000100600780c */ /* 0x040fe20003f26070 */
[----:B------:R-:W-:Y:S01]  /*0130*/  IMAD R0, R7, R6, RZ ;  /* 0x0000000607007224 */ /* 0x000fe200078e02ff */
[----:B------:R-:W-:Y:S01]  /*0140*/  LOP3.LUT R18, R6, 0xf, RZ, 0xc0, !PT ;  /* 0x0000000f06127812 */ /* 0x000fe200078ec0ff */
[----:B------:R-:W-:-:S03]  /*0150*/  IMAD.MOV.U32 R7, RZ, RZ, RZ ;  /* 0x000000ffff077224 */ /* 0x000fc600078e00ff */
[----:B------:R-:W-:-:S07]  /*0160*/  ISETP.NE.AND P0, PT, R18, RZ, PT ;  /* 0x000000ff1200720c */ /* 0x000fce0003f05270 */
[----:B------:R-:W-:Y:S06]  /*0170*/  @!P1 BRA `(.L_x_33) ;  /* 0x0000000400589947 */ /* 0x000fec0003800000 */
[----:B------:R-:W1:Y:S01]  /*0180*/  LDCU.64 UR4, c[0x0][0x390] ;  /* 0x00007200ff0477ac */ /* 0x000e620008000a00 */
[----:B------:R-:W-:Y:S01]  /*0190*/  LOP3.LUT R7, R6, 0x7ffffff0, RZ, 0xc0, !PT ;  /* 0x7ffffff006077812 */ /* 0x000fe200078ec0ff */
[----:B------:R-:W-:Y:S01]  /*01a0*/  IMAD.MOV.U32 R13, RZ, RZ, R0 ;  /* 0x000000ffff0d7224 */ /* 0x000fe200078e0000 */
[----:B------:R-:W2:Y:S02]  /*01b0*/  LDCU.64 UR6, c[0x0][0x380] ;  /* 0x00007000ff0677ac */ /* 0x000ea40008000a00 */
[----:B------:R-:W-:Y:S01]  /*01c0*/  IADD3 R12, PT, PT, -R7, RZ, RZ ;  /* 0x000000ff070c7210 */ /* 0x000fe20007ffe1ff */
[----:B-1----:R-:W-:-:S04]  /*01d0*/  UIADD3 UR4, UP1, UPT, UR4, 0x40, URZ ;  /* 0x0000004004047890 */ /* 0x002fc8000ff3e0ff */
[----:B------:R-:W-:Y:S02]  /*01e0*/  UIADD3.X UR5, UPT, UPT, URZ, UR5, URZ, UP1, !UPT ;  /* 0x00000005ff057290 */ /* 0x000fe40008ffe4ff */
[----:B--2---:R-:W-:Y:S01]  /*01f0*/  UIADD3 UR6, UP0, UPT, UR6, 0x40, URZ ;  /* 0x0000004006067890 */ /* 0x004fe2000ff1e0ff */
[----:B------:R-:W-:-:S03]  /*0200*/  IMAD.U32 R14, RZ, RZ, UR4 ;  /* 0x00000004ff0e7e24 */ /* 0x000fc6000f8e00ff */
[----:B------:R-:W-:Y:S01]  /*0210*/  IMAD.U32 R15, RZ, RZ, UR5 ;  /* 0x00000005ff0f7e24 */ /* 0x000fe2000f8e00ff */
[----:B------:R-:W-:-:S12]  /*0220*/  UIADD3.X UR7, UPT, UPT, URZ, UR7, URZ, UP0, !UPT ;  /* 0x00000007ff077290 */ /* 0x000fd800087fe4ff */
.L_x_34:
[----:B------:R-:W-:Y:S01]  /*0230*/  MOV R10, UR6 ;  /* 0x00000006000a7c02 */ /* 0x000fe20008000f00 */
[----:B------:R-:W-:Y:S01]  /*0240*/  IMAD.U32 R11, RZ, RZ, UR7 ;  /* 0x00000007ff0b7e24 */ /* 0x000fe2000f8e00ff */
[----:B------:R-:W-:Y:S01]  /*0250*/  MOV R9, R15 ;  /* 0x0000000f00097202 */ /* 0x000fe20000000f00 */
[----:B------:R-:W-:Y:S02]  /*0260*/  IMAD.MOV.U32 R8, RZ, RZ, R14 ;  /* 0x000000ffff087224 */ /* 0x000fe400078e000e */
[----:B------:R-:W-:-:S03]  /*0270*/  IMAD.WIDE R10, R13, 0x8, R10 ;  /* 0x000000080d0a7825 */ /* 0x000fc600078e020a */
[----:B----4-:R-:W2:Y:S04]  /*0280*/  LDG.E.64 R16, desc[UR8][R8.64+-0x40] ;  /* 0xffffc00808107981 */ /* 0x010ea8000c1e1b00 */
[----:B------:R-:W2:Y:S02]  /*0290*/  LDG.E.64 R14, desc[UR8][R10.64+-0x40] ;  /* 0xffffc0080a0e7981 */ /* 0x000ea4000c1e1b00 */
[----:B--2---:R-:W-:-:S07]  /*02a0*/  DFMA R14, R14, R16, R2 ;  /* 0x000000100e0e722b */ /* 0x004fce0000000002 */
[----:B------:R1:W-:Y:S04]  /*02b0*/  STG.E.64 desc[UR8][R4.64], R14 ;  /* 0x0000000e04007986 */ /* 0x0003e8000c101b08 */
[----:B0-----:R-:W2:Y:S04]  /*02c0*/  LDG.E.64 R2, desc[UR8][R10.64+-0x38] ;  /* 0xffffc8080a027981 */ /* 0x001ea8000c1e1b00 */
[----:B------:R-:W2:Y:S02]  /*02d0*/  LDG.E.64 R16, desc[UR8][R8.64+-0x38] ;  /* 0xffffc80808107981 */ /* 0x000ea4000c1e1b00 */
[----:B--2---:R-:W-:-:S07]  /*02e0*/  DFMA R2, R2, R16, R14 ;  /* 0x000000100202722b */ /* 0x004fce000000000e */
[----:B------:R0:W-:Y:S04]  /*02f0*/  STG.E.64 desc[UR8][R4.64], R2 ;  /* 0x0000000204007986 */ /* 0x0001e8000c101b08 */
[----:B------:R-:W2:Y:S04]  /*0300*/  LDG.E.64 R16, desc[UR8][R10.64+-0x30] ;  /* 0xffffd0080a107981 */ /* 0x000ea8000c1e1b00 */
[----:B------:R-:W2:Y:S02]  /*0310*/  LDG.E.64 R20, desc[UR8][R8.64+-0x30] ;  /* 0xffffd00808147981 */ /* 0x000ea4000c1e1b00 */
[----:B--2---:R-:W-:-:S07]  /*0320*/  DFMA R16, R16, R20, R2 ;  /* 0x000000141010722b */ /* 0x004fce0000000002 */
[----:B------:R2:W-:Y:S04]  /*0330*/  STG.E.64 desc[UR8][R4.64], R16 ;  /* 0x0000001004007986 */ /* 0x0005e8000c101b08 */
[----:B------:R-:W3:Y:S04]  /*0340*/  LDG.E.64 R20, desc[UR8][R10.64+-0x28] ;  /* 0xffffd8080a147981 */ /* 0x000ee8000c1e1b00 */
[----:B------:R-:W3:Y:S02]  /*0350*/  LDG.E.64 R22, desc[UR8][R8.64+-0x28] ;  /* 0xffffd80808167981 */ /* 0x000ee4000c1e1b00 */
[----:B---3--:R-:W-:-:S07]  /*0360*/  DFMA R20, R20, R22, R16 ;  /* 0x000000161414722b */ /* 0x008fce0000000010 */
[----:B------:R3:W-:Y:S04]  /*0370*/  STG.E.64 desc[UR8][R4.64], R20 ;  /* 0x0000001404007986 */ /* 0x0007e8000c101b08 */
[----:B-1----:R-:W4:Y:S04]  /*0380*/  LDG.E.64 R14, desc[UR8][R10.64+-0x20] ;  /* 0xffffe0080a0e7981 */ /* 0x002f28000c1e1b00 */
[----:B------:R-:W4:Y:S02]  /*0390*/  LDG.E.64 R22, desc[UR8][R8.64+-0x20] ;  /* 0xffffe00808167981 */ /* 0x000f24000c1e1b00 */
[----:B----4-:R-:W-:-:S07]  /*03a0*/  DFMA R14, R14, R22, R20 ;  /* 0x000000160e0e722b */ /* 0x010fce0000000014 */
[----:B------:R1:W-:Y:S04]  /*03b0*/  STG.E.64 desc[UR8][R4.64], R14 ;  /* 0x0000000e04007986 */ /* 0x0003e8000c101b08 */
[----:B0-----:R-:W4:Y:S04]  /*03c0*/  LDG.E.64 R2, desc[UR8][R10.64+-0x18] ;  /* 0xffffe8080a027981 */ /* 0x001f28000c1e1b00 */
[----:B------:R-:W4:Y:S02]  /*03d0*/  LDG.E.64 R22, desc[UR8][R8.64+-0x18] ;  /* 0xffffe80808167981 */ /* 0x000f24000c1e1b00 */
[----:B----4-:R-:W-:-:S07]  /*03e0*/  DFMA R2, R2, R22, R14 ;  /* 0x000000160202722b */ /* 0x010fce000000000e */
[----:B------:R0:W-:Y:S04]  /*03f0*/  STG.E.64 desc[UR8][R4.64], R2 ;  /* 0x0000000204007986 */ /* 0x0001e8000c101b08 */
[----:B--2---:R-:W2:Y:S04]  /*0400*/  LDG.E.64 R16, desc[UR8][R10.64+-0x10] ;  /* 0xfffff0080a107981 */ /* 0x004ea8000c1e1b00 */
[----:B------:R-:W2:Y:S02]  /*0410*/  LDG.E.64 R22, desc[UR8][R8.64+-0x10] ;  /* 0xfffff00808167981 */ /* 0x000ea4000c1e1b00 */
[----:B--2---:R-:W-:-:S07]  /*0420*/  DFMA R16, R16, R22, R2 ;  /* 0x000000161010722b */ /* 0x004fce0000000002 */
[----:B------:R2:W-:Y:S04]  /*0430*/  STG.E.64 desc[UR8][R4.64], R16 ;  /* 0x0000001004007986 */ /* 0x0005e8000c101b08 */
[----:B---3--:R-:W3:Y:S04]  /*0440*/  LDG.E.64 R20, desc[UR8][R10.64+-0x8] ;  /* 0xfffff8080a147981 */ /* 0x008ee8000c1e1b00 */
        /* <DEDUP_REMOVED lines=27> */
[----:B------:R-:W5:Y:S04]  /*0600*/  LDG.E.64 R2, desc[UR8][R10.64+0x30] ;  /* 0x000030080a027981 */ /* 0x000f68000c1e1b00 */
[----:B--2---:R-:W5:Y:S01]  /*0610*/  LDG.E.64 R16, desc[UR8][R8.64+0x30] ;  /* 0x0000300808107981 */ /* 0x004f62000c1e1b00 */
[----:B------:R-:W-:Y:S01]  /*0620*/  VIADD R12, R12, 0x10 ;  /* 0x000000100c0c7836 */ /* 0x000fe20000000000 */
[----:B-----5:R-:W-:-:S07]  /*0630*/  DFMA R16, R2, R16, R22 ;  /* 0x000000100210722b */ /* 0x020fce0000000016 */
[----:B------:R4:W-:Y:S04]  /*0640*/  STG.E.64 desc[UR8][R4.64], R16 ;  /* 0x0000001004007986 */ /* 0x0009e8000c101b08 */
[----:B------:R-:W2:Y:S04]  /*0650*/  LDG.E.64 R2, desc[UR8][R10.64+0x38] ;  /* 0x000038080a027981 */ /* 0x000ea8000c1e1b00 */
[----:B---3--:R-:W2:Y:S01]  /*0660*/  LDG.E.64 R20, desc[UR8][R8.64+0x38] ;  /* 0x0000380808147981 */ /* 0x008ea2000c1e1b00 */
[----:B------:R-:W-:Y:S01]  /*0670*/  ISETP.NE.AND P1, PT, R12, RZ, PT ;  /* 0x000000ff0c00720c */ /* 0x000fe20003f25270 */
[----:B------:R-:W-:Y:S01]  /*0680*/  VIADD R13, R13, 0x10 ;  /* 0x000000100d0d7836 */ /* 0x000fe20000000000 */
[----:B-1----:R-:W-:-:S04]  /*0690*/  IADD3 R14, P2, PT, R8, 0x80, RZ ;  /* 0x00000080080e7810 */ /* 0x002fc80007f5e0ff */
[----:B------:R-:W-:Y:S01]  /*06a0*/  IADD3.X R15, PT, PT, RZ, R9, RZ, P2, !PT ;  /* 0x00000009ff0f7210 */ /* 0x000fe200017fe4ff */
[----:B--2---:R-:W-:-:S07]  /*06b0*/  DFMA R2, R2, R20, R16 ;  /* 0x000000140202722b */ /* 0x004fce0000000010 */
[----:B------:R4:W-:Y:S01]  /*06c0*/  STG.E.64 desc[UR8][R4.64], R2 ;  /* 0x0000000204007986 */ /* 0x0009e2000c101b08 */
[----:B------:R-:W-:Y:S05]  /*06d0*/  @P1 BRA `(.L_x_34) ;  /* 0xfffffff800d41947 */ /* 0x000fea000383ffff */
.L_x_33:
[----:B------:R-:W-:Y:S05]  /*06e0*/  @!P0 EXIT ;  /* 0x000000000000894d */ /* 0x000fea0003800000 */
[----:B------:R-:W-:Y:S02]  /*06f0*/  ISETP.GE.U32.AND P0, PT, R18, 0x8, PT ;  /* 0x000000081200780c */ /* 0x000fe40003f06070 */
[----:B----4-:R-:W-:-:S04]  /*0700*/  LOP3.LUT R16, R6, 0x7, RZ, 0xc0, !PT ;  /* 0x0000000706107812 */ /* 0x010fc800078ec0ff */
[----:B------:R-:W-:-:S07]  /*0710*/  ISETP.NE.AND P1, PT, R16, RZ, PT ;  /* 0x000000ff1000720c */ /* 0x000fce0003f25270 */
[----:B------:R-:W-:Y:S06]  /*0720*/  @!P0 BRA `(.L_x_35) ;  /* 0x0000000000988947 */ /* 0x000fec0003800000 */
[----:B------:R-:W1:Y:S01]  /*0730*/  LDC.64 R8, c[0x0][0x380] ;  /* 0x0000e000ff087b82 */ /* 0x000e620000000a00 */
[----:B------:R-:W-:-:S07]  /*0740*/  IADD3 R13, PT, PT, R0, R7, RZ ;  /* 0x00000007000d7210 */ /* 0x000fce0007ffe0ff */
[----:B------:R-:W2:Y:S01]  /*0750*/  LDC.64 R10, c[0x0][0x390] ;  /* 0x0000e400ff0a7b82 */ /* 0x000ea20000000a00 */
[----:B-1----:R-:W-:-:S05]  /*0760*/  IMAD.WIDE R8, R13, 0x8, R8 ;  /* 0x000000080d087825 */ /* 0x002fca00078e0208 */
[----:B------:R-:W3:Y:S01]  /*0770*/  LDG.E.64 R12, desc[UR8][R8.64] ;  /* 0x00000008080c7981 */ /* 0x000ee2000c1e1b00 */
[----:B--2---:R-:W-:-:S05]  /*0780*/  IMAD.WIDE.U32 R10, R7, 0x8, R10 ;  /* 0x00000008070a7825 */ /* 0x004fca00078e000a */
[----:B------:R-:W3:Y:S02]  /*0790*/  LDG.E.64 R14, desc[UR8][R10.64] ;  /* 0x000000080a0e7981 */ /* 0x000ee4000c1e1b00 */
[----:B---3--:R-:W-:-:S07]  /*07a0*/  DFMA R12, R12, R14, R2 ;  /* 0x0000000e0c0c722b */ /* 0x008fce0000000002 */
        /* <DEDUP_REMOVED lines=21> */
[----:B------:R-:W4:Y:S04]  /*0900*/  LDG.E.64 R2, desc[UR8][R8.64+0x30] ;  /* 0x0000300808027981 */ /* 0x000f28000c1e1b00 */
[----:B--2---:R-:W4:Y:S02]  /*0910*/  LDG.E.64 R14, desc[UR8][R10.64+0x30] ;  /* 0x000030080a0e7981 */ /* 0x004f24000c1e1b00 */
[----:B----4-:R-:W-:-:S07]  /*0920*/  DFMA R14, R2, R14, R20 ;  /* 0x0000000e020e722b */ /* 0x010fce0000000014 */
[----:B------:R1:W-:Y:S04]  /*0930*/  STG.E.64 desc[UR8][R4.64], R14 ;  /* 0x0000000e04007986 */ /* 0x0003e8000c101b08 */
[----:B------:R-:W2:Y:S04]  /*0940*/  LDG.E.64 R2, desc[UR8][R8.64+0x38] ;  /* 0x0000380808027981 */ /* 0x000ea8000c1e1b00 */
[----:B---3--:R-:W2:Y:S01]  /*0950*/  LDG.E.64 R18, desc[UR8][R10.64+0x38] ;  /* 0x000038080a127981 */ /* 0x008ea2000c1e1b00 */
[----:B------:R-:W-:Y:S01]  /*0960*/  VIADD R7, R7, 0x8 ;  /* 0x0000000807077836 */ /* 0x000fe20000000000 */
[----:B--2---:R-:W-:-:S07]  /*0970*/  DFMA R2, R2, R18, R14 ;  /* 0x000000120202722b */ /* 0x004fce000000000e */
[----:B------:R1:W-:Y:S04]  /*0980*/  STG.E.64 desc[UR8][R4.64], R2 ;  /* 0x0000000204007986 */ /* 0x0003e8000c101b08 */
.L_x_35:
[----:B------:R-:W-:Y:S05]  /*0990*/  @!P1 EXIT ;  /* 0x000000000000994d */ /* 0x000fea0003800000 */
[----:B------:R-:W-:Y:S02]  /*09a0*/  ISETP.GE.U32.AND P0, PT, R16, 0x4, PT ;  /* 0x000000041000780c */ /* 0x000fe40003f06070 */
[----:B------:R-:W-:-:S04]  /*09b0*/  LOP3.LUT R6, R6, 0x3, RZ, 0xc0, !PT ;  /* 0x0000000306067812 */ /* 0x000fc800078ec0ff */
[----:B------:R-:W-:-:S07]  /*09c0*/  ISETP.NE.AND P1, PT, R6, RZ, PT ;  /* 0x000000ff0600720c */ /* 0x000fce0003f25270 */
[----:B------:R-:W-:Y:S06]  /*09d0*/  @!P0 BRA `(.L_x_36) ;  /* 0x0000000000588947 */ /* 0x000fec0003800000 */
[----:B------:R-:W2:Y:S01]  /*09e0*/  LDC.64 R10, c[0x0][0x380] ;  /* 0x0000e000ff0a7b82 */ /* 0x000ea20000000a00 */
[----:B-1----:R-:W-:-:S07]  /*09f0*/  IADD3 R13, PT, PT, R0, R7, RZ ;  /* 0x00000007000d7210 */ /* 0x002fce0007ffe0ff */
[----:B------:R-:W1:Y:S01]  /*0a00*/  LDC.64 R8, c[0x0][0x390] ;  /* 0x0000e400ff087b82 */ /* 0x000e620000000a00 */
[----:B--2---:R-:W-:-:S05]  /*0a10*/  IMAD.WIDE R10, R13, 0x8, R10 ;  /* 0x000000080d0a7825 */ /* 0x004fca00078e020a */
[----:B------:R-:W2:Y:S01]  /*0a20*/  LDG.E.64 R12, desc[UR8][R10.64] ;  /* 0x000000080a0c7981 */ /* 0x000ea2000c1e1b00 */
[----:B-1----:R-:W-:-:S05]  /*0a30*/  IMAD.WIDE.U32 R8, R7, 0x8, R8 ;  /* 0x0000000807087825 */ /* 0x002fca00078e0008 */
[----:B------:R-:W2:Y:S02]  /*0a40*/  LDG.E.64 R14, desc[UR8][R8.64] ;  /* 0x00000008080e7981 */ /* 0x000ea4000c1e1b00 */
[----:B--2---:R-:W-:-:S07]  /*0a50*/  DFMA R12, R12, R14, R2 ;  /* 0x0000000e0c0c722b */ /* 0x004fce0000000002 */
[----:B------:R2:W-:Y:S04]  /*0a60*/  STG.E.64 desc[UR8][R4.64], R12 ;  /* 0x0000000c04007986 */ /* 0x0005e8000c101b08 */
[----:B0-----:R-:W3:Y:S04]  /*0a70*/  LDG.E.64 R2, desc[UR8][R10.64+0x8] ;  /* 0x000008080a027981 */ /* 0x001ee8000c1e1b00 */
[----:B------:R-:W3:Y:S02]  /*0a80*/  LDG.E.64 R14, desc[UR8][R8.64+0x8] ;  /* 0x00000808080e7981 */ /* 0x000ee4000c1e1b00 */
[----:B---3--:R-:W-:-:S07]  /*0a90*/  DFMA R14, R2, R14, R12 ;  /* 0x0000000e020e722b */ /* 0x008fce000000000c */
[----:B------:R2:W-:Y:S04]  /*0aa0*/  STG.E.64 desc[UR8][R4.64], R14 ;  /* 0x0000000e04007986 */ /* 0x0005e8000c101b08 */
[----:B------:R-:W3:Y:S04]  /*0ab0*/  LDG.E.64 R2, desc[UR8][R10.64+0x10] ;  /* 0x000010080a027981 */ /* 0x000ee8000c1e1b00 */
[----:B------:R-:W3:Y:S02]  /*0ac0*/  LDG.E.64 R16, desc[UR8][R8.64+0x10] ;  /* 0x0000100808107981 */ /* 0x000ee4000c1e1b00 */
[----:B---3--:R-:W-:-:S07]  /*0ad0*/  DFMA R16, R2, R16, R14 ;  /* 0x000000100210722b */ /* 0x008fce000000000e */
[----:B------:R2:W-:Y:S04]  /*0ae0*/  STG.E.64 desc[UR8][R4.64], R16 ;  /* 0x0000001004007986 */ /* 0x0005e8000c101b08 */
[----:B------:R-:W3:Y:S04]  /*0af0*/  LDG.E.64 R2, desc[UR8][R10.64+0x18] ;  /* 0x000018080a027981 */ /* 0x000ee8000c1e1b00 */
[----:B------:R-:W3:Y:S01]  /*0b00*/  LDG.E.64 R18, desc[UR8][R8.64+0x18] ;  /* 0x0000180808127981 */ /* 0x000ee2000c1e1b00 */
[----:B------:R-:W-:Y:S01]  /*0b10*/  VIADD R7, R7, 0x4 ;  /* 0x0000000407077836 */ /* 0x000fe20000000000 */
[----:B---3--:R-:W-:-:S07]  /*0b20*/  DFMA R2, R2, R18, R16 ;  /* 0x000000120202722b */ /* 0x008fce0000000010 */
[----:B------:R2:W-:Y:S04]  /*0b30*/  STG.E.64 desc[UR8][R4.64], R2 ;  /* 0x0000000204007986 */ /* 0x0005e8000c101b08 */
.L_x_36:
[----:B------:R-:W-:Y:S05]  /*0b40*/  @!P1 EXIT ;  /* 0x000000000000994d */ /* 0x000fea0003800000 */
[----:B------:R-:W3:Y:S01]  /*0b50*/  LDC.64 R10, c[0x0][0x390] ;  /* 0x0000e400ff0a7b82 */ /* 0x000ee20000000a00 */
[----:B-12---:R-:W-:Y:S01]  /*0b60*/  IADD3 R13, PT, PT, R0, R7, RZ ;  /* 0x00000007000d7210 */ /* 0x006fe20007ffe0ff */
[----:B------:R-:W-:-:S06]  /*0b70*/  IMAD.MOV R0, RZ, RZ, -R6 ;  /* 0x000000ffff007224 */ /* 0x000fcc00078e0a06 */
[----:B------:R-:W1:Y:S01]  /*0b80*/  LDC.64 R8, c[0x0][0x380] ;  /* 0x0000e000ff087b82 */ /* 0x000e620000000a00 */
[----:B---3--:R-:W-:-:S04]  /*0b90*/  IMAD.WIDE.U32 R10, R7, 0x8, R10 ;  /* 0x00000008070a7825 */ /* 0x008fc800078e000a */
[----:B------:R-:W-:Y:S01]  /*0ba0*/  IMAD.MOV.U32 R12, RZ, RZ, R10 ;  /* 0x000000ffff0c7224 */ /* 0x000fe200078e000a */
[----:B------:R-:W-:-:S07]  /*0bb0*/  MOV R15, R11 ;  /* 0x0000000b000f7202 */ /* 0x000fce0000000f00 */
.L_x_37:
[----:B-1----:R-:W-:Y:S01]  /*0bc0*/  IMAD.WIDE R6, R13, 0x8, R8 ;  /* 0x000000080d067825 */ /* 0x002fe200078e0208 */
[----:B------:R-:W-:-:S03]  /*0bd0*/  MOV R10, R12 ;  /* 0x0000000c000a7202 */ /* 0x000fc60000000f00 */
[----:B------:R-:W-:Y:S02]  /*0be0*/  IMAD.MOV.U32 R11, RZ, RZ, R15 ;  /* 0x000000ffff0b7224 */ /* 0x000fe400078e000f */
[----:B------:R-:W0:Y:S04]  /*0bf0*/  LDG.E.64 R6, desc[UR8][R6.64] ;  /* 0x0000000806067981 */ /* 0x000e28000c1e1b00 */
[----:B------:R-:W0:Y:S01]  /*0c00*/  LDG.E.64 R10, desc[UR8][R10.64] ;  /* 0x000000080a0a7981 */ /* 0x000e22000c1e1b00 */
[----:B------:R-:W-:Y:S01]  /*0c10*/  IADD3 R0, PT, PT, R0, 0x1, RZ ;  /* 0x0000000100007810 */ /* 0x000fe20007ffe0ff */
[----:B------:R-:W-:Y:S01]  /*0c20*/  VIADD R13, R13, 0x1 ;  /* 0x000000010d0d7836 */ /* 0x000fe20000000000 */
[----:B------:R-:W-:Y:S02]  /*0c30*/  IADD3 R12, P1, PT, R12, 0x8, RZ ;  /* 0x000000080c0c7810 */ /* 0x000fe40007f3e0ff */
[----:B------:R-:W-:-:S02]  /*0c40*/  ISETP.NE.AND P0, PT, R0, RZ, PT ;  /* 0x000000ff0000720c */ /* 0x000fc40003f05270 */
[----:B------:R-:W-:Y:S01]  /*0c50*/  IADD3.X R15, PT, PT, RZ, R15, RZ, P1, !PT ;  /* 0x0000000fff0f7210 */ /* 0x000fe20000ffe4ff */
[----:B0-2---:R-:W-:-:S07]  /*0c60*/  DFMA R2, R6, R10, R2 ;  /* 0x0000000a0602722b */ /* 0x005fce0000000002 */
[----:B------:R2:W-:Y:S03]  /*0c70*/  STG.E.64 desc[UR8][R4.64], R2 ;  /* 0x0000000204007986 */ /* 0x0005e6000c101b08 */
[----:B------:R-:W-:Y:S05]  /*0c80*/  @P0 BRA `(.L_x_37) ;  /* 0xfffffffc00cc0947 */ /* 0x000fea000383ffff */
[----:B------:R-:W-:Y:S05]  /*0c90*/  EXIT ;  /* 0x000000000000794d */ /* 0x000fea0003800000 */
.L_x_38:
        /* <DEDUP_REMOVED lines=14> */
.L_x_55:


//--------------------- .text._Z33optimizedForwardHiddenLayerKernelPdS_S_S_ii --------------------------
	.section	.text._Z33optimizedForwardHiddenLayerKernelPdS_S_S_ii,"ax",@progbits
	.align	128
        .global         _Z33optimizedForwardHiddenLayerKernelPdS_S_S_ii
        .type           _Z33optimizedForwardHiddenLayerKernelPdS_S_S_ii,@function
        .size           _Z33optimizedForwardHiddenLayerKernelPdS_S_S_ii,(.L_x_56 - _Z33optimizedForwardHiddenLayerKernelPdS_S_S_ii)
        .other          _Z33optimizedForwardHiddenLayerKernelPdS_S_S_ii,@"STO_CUDA_ENTRY STV_DEFAULT"
_Z33optimizedForwardHiddenLayerKernelPdS_S_S_ii:
.text._Z33optimizedForwardHiddenLayerKernelPdS_S_S_ii:
[----:B------:R-:W-:Y:S01]  /*0000*/  LDC R1, c[0x0][0x37c] ;  /* 0x0000df00ff017b82 */ /* 0x000fe20000000800 */
[----:B------:R-:W0:Y:S07]  /*0010*/  S2R R0, SR_TID.Y ;  /* 0x0000000000007919 */ /* 0x000e2e0000002200 */
        /* <DEDUP_REMOVED lines=8> */
[----:B------:R-:W2:Y:S01]  /*00a0*/  LDCU UR10, c[0x0][0x3a4] ;  /* 0x00007480ff0a77ac */ /* 0x000ea20008000800 */
[----:B0-----:R-:W-:-:S06]  /*00b0*/  IMAD.WIDE R8, R2, 0x8, R8 ;  /* 0x0000000802087825 */ /* 0x001fcc00078e0208 */
[----:B-1----:R-:W5:Y:S01]  /*00c0*/  LDG.E.64 R8, desc[UR8][R8.64] ;  /* 0x0000000808087981 */ /* 0x002f62000c1e1b00 */
[----:B--2---:R-:W-:-:S09]  /*00d0*/  UISETP.GE.AND UP0, UPT, UR10, 0x1, UPT ;  /* 0x000000010a00788c */ /* 0x004fd2000bf06270 */
[----:B------:R-:W-:Y:S05]  /*00e0*/  BRA.U !UP0, `(.L_x_39) ;  /* 0x0000000908947547 */ /* 0x000fea000b800000 */
[----:B------:R-:W0:Y:S01]  /*00f0*/  S2R R7, SR_TID.X ;  /* 0x0000000000077919 */ /* 0x000e220000002100 */
[----:B------:R-:W1:Y:S01]  /*0100*/  S2UR UR7, SR_CgaCtaId ;  /* 0x00000000000779c3 */ /* 0x000e620000008800 */
[----:B------:R-:W-:Y:S01]  /*0110*/  UMOV UR5, 0x400 ;  /* 0x0000040000057882 */ /* 0x000fe20000000000 */
[----:B------:R-:W-:Y:S02]  /*0120*/  UIADD3 UR4, UPT, UPT, UR10, 0xf, URZ ;  /* 0x0000000f0a047890 */ /* 0x000fe4000fffe0ff */
[----:B------:R-:W-:Y:S02]  /*0130*/  UIADD3 UR6, UPT, UPT, UR5, 0x80, URZ ;  /* 0x0000008005067890 */ /* 0x000fe4000fffe0ff */
[----:B------:R-:W-:Y:S02]  /*0140*/  USHF.R.U32.HI UR4, URZ, 0x4, UR4 ;  /* 0x00000004ff047899 */ /* 0x000fe40008011604 */
[----:B------:R-:W0:Y:S02]  /*0150*/  LDC.64 R26, c[0x0][0x390] ;  /* 0x0000e400ff1a7b82 */ /* 0x000e240000000a00 */
[----:B------:R-:W-:-:S06]  /*0160*/  UIADD3 UR4, UPT, UPT, -UR4, URZ, URZ ;  /* 0x000000ff04047290 */ /* 0x000fcc000fffe1ff */
[----:B------:R-:W2:Y:S08]  /*0170*/  LDC R4, c[0x0][0x3a4] ;  /* 0x0000e900ff047b82 */ /* 0x000eb00000000800 */
[----:B------:R-:W3:Y:S01]  /*0180*/  LDC.64 R10, c[0x0][0x380] ;  /* 0x0000e000ff0a7b82 */ /* 0x000ee20000000a00 */
[----:B-1----:R-:W-:Y:S02]  /*0190*/  ULEA UR6, UR7, UR6, 0x18 ;  /* 0x0000000607067291 */ /* 0x002fe4000f8ec0ff */
[----:B------:R-:W-:-:S04]  /*01a0*/  ULEA UR5, UR7, UR5, 0x18 ;  /* 0x0000000507057291 */ /* 0x000fc8000f8ec0ff */
[----:B------:R-:W-:Y:S01]  /*01b0*/  LEA R5, R0, UR6, 0x7 ;  /* 0x0000000600057c11 */ /* 0x000fe2000f8e38ff */
[C---:B0-----:R-:W-:Y:S01]  /*01c0*/  IMAD.WIDE.U32 R26, R7.reuse, 0x8, R26 ;  /* 0x00000008071a7825 */ /* 0x041fe200078e001a */
[C---:B------:R-:W-:Y:S01]  /*01d0*/  LEA R24, R7.reuse, UR5, 0x3 ;  /* 0x0000000507187c11 */ /* 0x040fe2000f8e18ff */
[----:B------:R-:W-:Y:S02]  /*01e0*/  UMOV UR5, 0x7 ;  /* 0x0000000700057882 */ /* 0x000fe40000000000 */
[----:B------:R-:W-:Y:S02]  /*01f0*/  IMAD.MOV.U32 R3, RZ, RZ, R27 ;  /* 0x000000ffff037224 */ /* 0x000fe400078e001b */
[----:B------:R-:W-:Y:S02]  /*0200*/  IMAD R25, R2, UR10, R7 ;  /* 0x0000000a02197c24 */ /* 0x000fe4000f8e0207 */
[----:B--2---:R-:W-:-:S07]  /*0210*/  IMAD R6, R7, 0x8, R5 ;  /* 0x0000000807067824 */ /* 0x004fce00078e0205 */
.L_x_40:
[----:B------:R-:W-:Y:S02]  /*0220*/  ISETP.GE.AND P0, PT, R7, R4, PT ;  /* 0x000000040700720c */ /* 0x000fe40003f06270 */
[----:B------:R-:W-:Y:S01]  /*0230*/  CS2R R14, SRZ ;  /* 0x00000000000e7805 */ /* 0x000fe2000001ff00 */
[----:B---3--:R-:W-:Y:S01]  /*0240*/  IMAD.WIDE R12, R25, 0x8, R10 ;  /* 0x00000008190c7825 */ /* 0x008fe200078e020a */
[----:B------:R-:W-:-:S09]  /*0250*/  ISETP.NE.OR P1, PT, R0, RZ, P0 ;  /* 0x000000ff0000720c */ /* 0x000fd20000725670 */
[----:B------:R0:W2:Y:S04]  /*0260*/  @!P0 LDG.E.64 R14, desc[UR8][R12.64] ;  /* 0x000000080c0e8981 */ /* 0x0000a8000c1e1b00 */
[----:B------:R-:W-:-:S05]  /*0270*/  @!P1 IMAD.MOV.U32 R27, RZ, RZ, R3 ;  /* 0x000000ffff1b9224 */ /* 0x000fca00078e0003 */
[----:B------:R-:W3:Y:S01]  /*0280*/  @!P1 LDG.E.64 R20, desc[UR8][R26.64] ;  /* 0x000000081a149981 */ /* 0x000ee2000c1e1b00 */
[----:B------:R-:W-:-:S06]  /*0290*/  UIADD3 UR6, UPT, UPT, UR5, -0x7, URZ ;  /* 0xfffffff905067890 */ /* 0x000fcc000fffe0ff */
[----:B------:R-:W-:-:S13]  /*02a0*/  ISETP.LE.AND P4, PT, R4, UR6, PT ;  /* 0x0000000604007c0c */ /* 0x000fda000bf83270 */
[----:B------:R-:W1:Y:S01]  /*02b0*/  @!P4 S2R R17, SR_CgaCtaId ;  /* 0x000000000011c919 */ /* 0x000e620000008800 */
[----:B------:R-:W-:-:S06]  /*02c0*/  UIADD3 UR6, UPT, UPT, UR5, -0x6, URZ ;  /* 0xfffffffa05067890 */ /* 0x000fcc000fffe0ff */
[----:B------:R-:W-:Y:S01]  /*02d0*/  ISETP.LE.AND P3, PT, R4, UR6, PT ;  /* 0x0000000604007c0c */ /* 0x000fe2000bf63270 */
[----:B------:R-:W-:Y:S01]  /*02e0*/  UIADD3 UR6, UPT, UPT, UR5, -0x5, URZ ;  /* 0xfffffffb05067890 */ /* 0x000fe2000fffe0ff */
[----:B------:R-:W-:-:S05]  /*02f0*/  @!P4 MOV R16, 0x400 ;  /* 0x000004000010c802 */ /* 0x000fca0000000f00 */
[----:B------:R-:W-:-:S06]  /*0300*/  ISETP.LE.AND P0, PT, R4, UR6, PT ;  /* 0x0000000604007c0c */ /* 0x000fcc000bf03270 */
[----:B------:R-:W4:Y:S01]  /*0310*/  @!P3 S2R R23, SR_CgaCtaId ;  /* 0x000000000017b919 */ /* 0x000f220000008800 */
[----:B-1----:R-:W-:-:S06]  /*0320*/  @!P4 LEA R16, R17, R16, 0x18 ;  /* 0x000000101110c211 */ /* 0x002fcc00078ec0ff */
[----:B------:R-:W1:Y:S01]  /*0330*/  @!P0 S2R R22, SR_CgaCtaId ;  /* 0x0000000000168919 */ /* 0x000e620000008800 */
[----:B------:R-:W-:Y:S01]  /*0340*/  UIADD3 UR6, UPT, UPT, UR5, -0x4, URZ ;  /* 0xfffffffc05067890 */ /* 0x000fe2000fffe0ff */
[----:B0-----:R-:W-:-:S05]  /*0350*/  @!P3 MOV R12, 0x400 ;  /* 0x00000400000cb802 */ /* 0x001fca0000000f00 */
[----:B------:R-:W-:Y:S01]  /*0360*/  ISETP.LE.AND P2, PT, R4, UR6, PT ;  /* 0x0000000604007c0c */ /* 0x000fe2000bf43270 */
[----:B------:R-:W-:Y:S01]  /*0370*/  UIADD3 UR6, UPT, UPT, UR5, -0x3, URZ ;  /* 0xfffffffd05067890 */ /* 0x000fe2000fffe0ff */
[----:B----4-:R-:W-:-:S11]  /*0380*/  @!P3 LEA R12, R23, R12, 0x18 ;  /* 0x0000000c170cb211 */ /* 0x010fd600078ec0ff */
[----:B------:R-:W-:Y:S01]  /*0390*/  @!P2 MOV R23, 0x400 ;  /* 0x000004000017a802 */ /* 0x000fe20000000f00 */
[----:B---3--:R0:W-:Y:S04]  /*03a0*/  @!P1 STS.64 [R24], R20 ;  /* 0x0000001418009388 */ /* 0x0081e80000000a00 */
[----:B--2---:R-:W-:Y:S01]  /*03b0*/  STS.64 [R6], R14 ;  /* 0x0000000e06007388 */ /* 0x004fe20000000a00 */
[----:B------:R-:W-:Y:S06]  /*03c0*/  BAR.SYNC.DEFER_BLOCKING 0x0 ;  /* 0x0000000000007b1d */ /* 0x000fec0000010000 */
[----:B------:R-:W-:Y:S04]  /*03d0*/  @!P4 LDS.64 R16, [R16] ;  /* 0x000000001010c984 */ /* 0x000fe80000000a00 */
[----:B------:R-:W2:Y:S01]  /*03e0*/  @!P4 LDS.64 R18, [R5] ;  /* 0x000000000512c984 */ /* 0x000ea20000000a00 */
[----:B------:R-:W-:-:S02]  /*03f0*/  ISETP.LE.AND P1, PT, R4, UR6, PT ;  /* 0x0000000604007c0c */ /* 0x000fc4000bf23270 */
[----:B0-----:R-:W-:Y:S01]  /*0400*/  @!P0 MOV R21, 0x400 ;  /* 0x0000040000158802 */ /* 0x001fe20000000f00 */
[----:B------:R-:W-:Y:S04]  /*0410*/  @!P3 LDS.64 R12, [R12+0x8] ;  /* 0x000008000c0cb984 */ /* 0x000fe80000000a00 */
[----:B------:R-:W0:Y:S01]  /*0420*/  @!P3 LDS.64 R14, [R5+0x8] ;  /* 0x00000800050eb984 */ /* 0x000e220000000a00 */
[----:B-1----:R-:W-:Y:S01]  /*0430*/  @!P0 LEA R22, R22, R21, 0x18 ;  /* 0x0000001516168211 */ /* 0x002fe200078ec0ff */
[----:B------:R-:W1:Y:S04]  /*0440*/  @!P2 S2R R20, SR_CgaCtaId ;  /* 0x000000000014a919 */ /* 0x000e680000008800 */
[----:B------:R-:W3:Y:S01]  /*0450*/  @!P1 S2R R21, SR_CgaCtaId ;  /* 0x0000000000159919 */ /* 0x000ee20000008800 */
[----:B------:R-:W-:Y:S01]  /*0460*/  UIADD3 UR6, UPT, UPT, UR5, -0x2, URZ ;  /* 0xfffffffe05067890 */ /* 0x000fe2000fffe0ff */
[----:B--2--5:R-:W-:Y:S01]  /*0470*/  @!P4 DFMA R8, R18, R16, R8 ;  /* 0x000000101208c22b */ /* 0x024fe20000000008 */
[----:B------:R3:W-:Y:S04]  /*0480*/  @!P0 LDS.64 R16, [R22+0x10] ;  /* 0x0000100016108984 */ /* 0x0007e80000000a00 */
[----:B------:R-:W2:Y:S01]  /*0490*/  @!P0 LDS.64 R18, [R5+0x10] ;  /* 0x0000100005128984 */ /* 0x000ea20000000a00 */
[----:B------:R-:W-:Y:S01]  /*04a0*/  ISETP.LE.AND P4, PT, R4, UR6, PT ;  /* 0x0000000604007c0c */ /* 0x000fe2000bf83270 */
[----:B------:R-:W-:Y:S01]  /*04b0*/  UIADD3 UR6, UPT, UPT, UR5, -0x1, URZ ;  /* 0xffffffff05067890 */ /* 0x000fe2000fffe0ff */
[----:B-1----:R-:W-:Y:S01]  /*04c0*/  @!P2 LEA R23, R20, R23, 0x18 ;  /* 0x000000171417a211 */ /* 0x002fe200078ec0ff */
[----:B0-----:R-:W-:Y:S01]  /*04d0*/  @!P3 DFMA R8, R14, R12, R8 ;  /* 0x0000000c0e08b22b */ /* 0x001fe20000000008 */
[----:B------:R-:W-:Y:S01]  /*04e0*/  @!P1 MOV R20, 0x400 ;  /* 0x0000040000149802 */ /* 0x000fe20000000f00 */
[----:B------:R-:W-:Y:S02]  /*04f0*/  @!P2 LDS.64 R14, [R5+0x18] ;  /* 0x00001800050ea984 */ /* 0x000fe40000000a00 */
[----:B------:R-:W-:-:S02]  /*0500*/  ISETP.LE.AND P3, PT, R4, UR6, PT ;  /* 0x0000000604007c0c */ /* 0x000fc4000bf63270 */
[----:B------:R-:W0:Y:S01]  /*0510*/  @!P2 LDS.64 R12, [R23+0x18] ;  /* 0x00001800170ca984 */ /* 0x000e220000000a00 */
[----:B---3--:R-:W-:-:S03]  /*0520*/  @!P1 LEA R22, R21, R20, 0x18 ;  /* 0x0000001415169211 */ /* 0x008fc600078ec0ff */
[----:B------:R-:W1:Y:S07]  /*0530*/  @!P4 S2R R20, SR_CgaCtaId ;  /* 0x000000000014c919 */ /* 0x000e6e0000008800 */
[----:B------:R-:W3:Y:S01]  /*0540*/  @!P3 S2R R21, SR_CgaCtaId ;  /* 0x000000000015b919 */ /* 0x000ee20000008800 */
[----:B--2---:R-:W-:Y:S01]  /*0550*/  @!P0 DFMA R8, R18, R16, R8 ;  /* 0x000000101208822b */ /* 0x004fe20000000008 */
[----:B------:R3:W-:Y:S04]  /*0560*/  @!P1 LDS.64 R16, [R22+0x20] ;  /* 0x0000200016109984 */ /* 0x0007e80000000a00 */
[----:B------:R-:W2:Y:S01]  /*0570*/  @!P1 LDS.64 R18, [R5+0x20] ;  /* 0x0000200005129984 */ /* 0x000ea20000000a00 */
[----:B------:R-:W-:-:S02]  /*0580*/  @!P4 MOV R27, 0x400 ;  /* 0x00000400001bc802 */ /* 0x000fc40000000f00 */
[----:B------:R-:W-:Y:S01]  /*0590*/  ISETP.LE.AND P0, PT, R4, UR5, PT ;  /* 0x0000000504007c0c */ /* 0x000fe2000bf03270 */
[----:B------:R-:W-:Y:S01]  /*05a0*/  UIADD3 UR6, UPT, UPT, UR5, 0x1, URZ ;  /* 0x0000000105067890 */ /* 0x000fe2000fffe0ff */
[----:B-1----:R-:W-:Y:S01]  /*05b0*/  @!P4 LEA R27, R20, R27, 0x18 ;  /* 0x0000001b141bc211 */ /* 0x002fe200078ec0ff */
[----:B0-----:R-:W-:Y:S01]  /*05c0*/  @!P2 DFMA R8, R14, R12, R8 ;  /* 0x0000000c0e08a22b */ /* 0x001fe20000000008 */
[----:B------:R-:W-:Y:S01]  /*05d0*/  @!P3 MOV R20, 0x400 ;  /* 0x000004000014b802 */ /* 0x000fe20000000f00 */
[----:B------:R-:W-:Y:S02]  /*05e0*/  @!P4 LDS.64 R14, [R5+0x28] ;  /* 0x00002800050ec984 */ /* 0x000fe40000000a00 */
[----:B------:R-:W-:Y:S02]  /*05f0*/  ISETP.LE.AND P2, PT, R4, UR6, PT ;  /* 0x0000000604007c0c */ /* 0x000fe4000bf43270 */
[----:B------:R-:W0:Y:S01]  /*0600*/  @!P4 LDS.64 R12, [R27+0x28] ;  /* 0x000028001b0cc984 */ /* 0x000e220000000a00 */
[----:B---3--:R-:W-:-:S03]  /*0610*/  @!P3 LEA R22, R21, R20, 0x18 ;  /* 0x000000141516b211 */ /* 0x008fc600078ec0ff */
[----:B------:R-:W1:Y:S07]  /*0620*/  @!P0 S2R R20, SR_CgaCtaId ;  /* 0x0000000000148919 */ /* 0x000e6e0000008800 */
[----:B------:R-:W3:Y:S01]  /*0630*/  @!P2 S2R R21, SR_CgaCtaId ;  /* 0x000000000015a919 */ /* 0x000ee20000008800 */
[----:B--2---:R-:W-:Y:S01]  /*0640*/  @!P1 DFMA R8, R18, R16, R8 ;  /* 0x000000101208922b */ /* 0x004fe20000000008 */
[----:B------:R3:W-:Y:S04]  /*0650*/  @!P3 LDS.64 R16, [R22+0x30] ;  /* 0x000030001610b984 */ /* 0x0007e80000000a00 */
[----:B------:R-:W2:Y:S01]  /*0660*/  @!P3 LDS.64 R18, [R5+0x30] ;  /* 0x000030000512b984 */ /* 0x000ea20000000a00 */
[----:B------:R-:W-:Y:S01]  /*0670*/  UIADD3 UR6, UPT, UPT, UR5, 0x2, URZ ;  /* 0x0000000205067890 */ /* 0x000fe2000fffe0ff */
[----:B------:R-:W-:-:S05]  /*0680*/  @!P0 MOV R23, 0x400 ;  /* 0x0000040000178802 */ /* 0x000fca0000000f00 */
        /* <DEDUP_REMOVED lines=12> */
[----:B------:R-:W-:Y:S04]  /*0750*/  @!P2 LDS.64 R16, [R22+0x40] ;  /* 0x000040001610a984 */ /* 0x000fe80000000a00 */
        /* <DEDUP_REMOVED lines=16> */
[----:B------:R-:W4:Y:S01]  /*0860*/  @!P4 LDS.64 R18, [R5+0x50] ;  /* 0x000050000512c984 */ /* 0x000f220000000a00 */
[----:B------:R-:W-:Y:S01]  /*0870*/  UIADD3 UR6, UPT, UPT, UR5, 0x6, URZ ;  /* 0x0000000605067890 */ /* 0x000fe2000fffe0ff */
[----:B------:R-:W-:Y:S01]  /*0880*/  @!P3 MOV R22, 0x400 ;  /* 0x000004000016b802 */ /* 0x000fe20000000f00 */
[----:B------:R-:W-:-:S04]  /*0890*/  UIADD3 UR7, UPT, UPT, UR5, 0x7, URZ ;  /* 0x0000000705077890 */ /* 0x000fc8000fffe0ff */
[C---:B------:R-:W-:Y:S02]  /*08a0*/  ISETP.LE.AND P2, PT, R4.reuse, UR6, PT ;  /* 0x0000000604007c0c */ /* 0x040fe4000bf43270 */
[----:B-1----:R-:W-:Y:S01]  /*08b0*/  @!P3 LEA R22, R23, R22, 0x18 ;  /* 0x000000161716b211 */ /* 0x002fe200078ec0ff */
[----:B0-----:R-:W-:Y:S01]  /*08c0*/  @!P1 DFMA R8, R14, R12, R8 ;  /* 0x0000000c0e08922b */ /* 0x001fe20000000008 */
[----:B------:R-:W-:Y:S01]  /*08d0*/  ISETP.LE.AND P1, PT, R4, UR7, PT ;  /* 0x0000000704007c0c */ /* 0x000fe2000bf23270 */
[----:B------:R-:W-:Y:S01]  /*08e0*/  UIADD3 UR6, UPT, UPT, UR5, 0x8, URZ ;  /* 0x0000000805067890 */ /* 0x000fe2000fffe0ff */
[----:B--2---:R-:W-:Y:S01]  /*08f0*/  @!P0 MOV R21, 0x400 ;  /* 0x0000040000158802 */ /* 0x004fe20000000f00 */
[----:B------:R-:W-:Y:S04]  /*0900*/  @!P3 LDS.64 R12, [R22+0x58] ;  /* 0x00005800160cb984 */ /* 0x000fe80000000a00 */
[----:B------:R-:W0:Y:S01]  /*0910*/  @!P3 LDS.64 R14, [R5+0x58] ;  /* 0x00005800050eb984 */ /* 0x000e220000000a00 */
[----:B---3--:R-:W-:Y:S01]  /*0920*/  @!P0 LEA R23, R20, R21, 0x18 ;  /* 0x0000001514178211 */ /* 0x008fe200078ec0ff */
[----:B------:R-:W1:Y:S04]  /*0930*/  @!P2 S2R R28, SR_CgaCtaId ;  /* 0x00000000001ca919 */ /* 0x000e680000008800 */
[----:B------:R-:W2:Y:S01]  /*0940*/  @!P1 S2R R21, SR_CgaCtaId ;  /* 0x0000000000159919 */ /* 0x000ea20000008800 */
[----:B----4-:R-:W-:Y:S01]  /*0950*/  @!P4 DFMA R8, R18, R16, R8 ;  /* 0x000000101208c22b */ /* 0x010fe20000000008 */
[----:B------:R-:W-:Y:S01]  /*0960*/  ISETP.LE.AND P4, PT, R4, UR6, PT ;  /* 0x0000000604007c0c */ /* 0x000fe2000bf83270 */
[----:B------:R-:W-:Y:S04]  /*0970*/  @!P0 LDS.64 R16, [R23+0x60] ;  /* 0x0000600017108984 */ /* 0x000fe80000000a00 */
[----:B------:R-:W3:Y:S08]  /*0980*/  @!P0 LDS.64 R18, [R5+0x60] ;  /* 0x0000600005128984 */ /* 0x000ef00000000a00 */
[----:B------:R-:W4:Y:S01]  /*0990*/  @!P4 S2R R20, SR_CgaCtaId ;  /* 0x000000000014c919 */ /* 0x000f220000008800 */
[----:B------:R-:W-:-:S04]  /*09a0*/  @!P2 MOV R27, 0x400 ;  /* 0x00000400001ba802 */ /* 0x000fc80000000f00 */
[----:B-1----:R-:W-:Y:S01]  /*09b0*/  @!P2 LEA R27, R28, R27, 0x18 ;  /* 0x0000001b1c1ba211 */ /* 0x002fe200078ec0ff */
[----:B0-----:R-:W-:Y:S01]  /*09c0*/  @!P3 DFMA R8, R14, R12, R8 ;  /* 0x0000000c0e08b22b */ /* 0x001fe20000000008 */
[----:B------:R-:W-:Y:S01]  /*09d0*/  @!P1 MOV R22, 0x400 ;  /* 0x0000040000169802 */ /* 0x000fe20000000f00 */
[----:B------:R-:W-:Y:S04]  /*09e0*/  @!P2 LDS.64 R14, [R5+0x68] ;  /* 0x00006800050ea984 */ /* 0x000fe80000000a00 */
[----:B------:R-:W0:Y:S01]  /*09f0*/  @!P2 LDS.64 R12, [R27+0x68] ;  /* 0x000068001b0ca984 */ /* 0x000e220000000a00 */
[----:B--2---:R-:W-:Y:S02]  /*0a00*/  @!P1 LEA R28, R21, R22, 0x18 ;  /* 0x00000016151c9211 */ /* 0x004fe400078ec0ff */
[----:B------:R-:W-:Y:S01]  /*0a10*/  @!P4 MOV R21, 0x400 ;  /* 0x000004000015c802 */ /* 0x000fe20000000f00 */
[----:B------:R-:W-:Y:S01]  /*0a20*/  @!P4 LDS.64 R22, [R5+0x78] ;  /* 0x000078000516c984 */ /* 0x000fe20000000a00 */
[----:B---3--:R-:W-:-:S03]  /*0a30*/  @!P0 DFMA R8, R18, R16, R8 ;  /* 0x000000101208822b */ /* 0x008fc60000000008 */
[----:B------:R-:W-:Y:S01]  /*0a40*/  @!P1 LDS.64 R16, [R28+0x70] ;  /* 0x000070001c109984 */ /* 0x000fe20000000a00 */
[----:B----4-:R-:W-:-:S03]  /*0a50*/  @!P4 LEA R20, R20, R21, 0x18 ;  /* 0x000000151414c211 */ /* 0x010fc600078ec0ff */
[----:B------:R-:W1:Y:S04]  /*0a60*/  @!P1 LDS.64 R18, [R5+0x70] ;  /* 0x0000700005129984 */ /* 0x000e680000000a00 */
[----:B------:R-:W2:Y:S01]  /*0a70*/  @!P4 LDS.64 R20, [R20+0x78] ;  /* 0x000078001414c984 */ /* 0x000ea20000000a00 */
[----:B------:R-:W-:Y:S01]  /*0a80*/  UIADD3 UR4, UPT, UPT, UR4, 0x1, URZ ;  /* 0x0000000104047890 */ /* 0x000fe2000fffe0ff */
[----:B0-----:R-:W-:-:S03]  /*0a90*/  @!P2 DFMA R8, R14, R12, R8 ;  /* 0x0000000c0e08a22b */ /* 0x001fc60000000008 */
[----:B------:R-:W-:Y:S01]  /*0aa0*/  UISETP.NE.AND UP0, UPT, UR4, URZ, UPT ;  /* 0x000000ff0400728c */ /* 0x000fe2000bf05270 */
[----:B------:R-:W-:Y:S01]  /*0ab0*/  BAR.SYNC.DEFER_BLOCKING 0x0 ;  /* 0x0000000000007b1d */ /* 0x000fe20000010000 */
[----:B------:R-:W-:Y:S01]  /*0ac0*/  IADD3 R26, P0, PT, R26, 0x80, RZ ;  /* 0x000000801a1a7810 */ /* 0x000fe20007f1e0ff */
[----:B------:R-:W-:Y:S02]  /*0ad0*/  VIADD R25, R25, 0x10 ;  /* 0x0000001019197836 */ /* 0x000fe40000000000 */
[----:B------:R-:W-:Y:S02]  /*0ae0*/  VIADD R7, R7, 0x10 ;  /* 0x0000001007077836 */ /* 0x000fe40000000000 */
[----:B------:R-:W-:Y:S01]  /*0af0*/  IMAD.X R3, RZ, RZ, R3, P0 ;  /* 0x000000ffff037224 */ /* 0x000fe200000e0603 */
[----:B------:R-:W-:Y:S01]  /*0b00*/  UIADD3 UR5, UPT, UPT, UR5, 0x10, URZ ;  /* 0x0000001005057890 */ /* 0x000fe2000fffe0ff */
[----:B-1----:R-:W-:-:S08]  /*0b10*/  @!P1 DFMA R8, R18, R16, R8 ;  /* 0x000000101208922b */ /* 0x002fd00000000008 */
[----:B--2---:R-:W-:Y:S01]  /*0b20*/  @!P4 DFMA R8, R22, R20, R8 ;  /* 0x000000141608c22b */ /* 0x004fe20000000008 */
[----:B------:R-:W-:Y:S10]  /*0b30*/  BRA.U UP0, `(.L_x_40) ;  /* 0xfffffff500b87547 */ /* 0x000ff4000b83ffff */
.L_x_39:
[----:B------:R-:W0:Y:S02]  /*0b40*/  LDC.64 R4, c[0x0][0x398] ;  /* 0x0000e600ff047b82 */ /* 0x000e240000000a00 */
[----:B0-----:R-:W-:-:S05]  /*0b50*/  IMAD.WIDE R2, R2, 0x8, R4 ;  /* 0x0000000802027825 */ /* 0x001fca00078e0204 */
[----:B-----5:R-:W-:Y:S01]  /*0b60*/  STG.E.64 desc[UR8][R2.64], R8 ;  /* 0x0000000802007986 */ /* 0x020fe2000c101b08 */
[----:B------:R-:W-:Y:S05]  /*0b70*/  EXIT ;  /* 0x000000000000794d */ /* 0x000fea0003800000 */
.L_x_41:
        /* <DEDUP_REMOVED lines=16> */
.L_x_56:


//--------------------- .text._Z10reluKernelPdi   --------------------------
	.section	.text._Z10reluKernelPdi,"ax",@progbits
	.align	128
        .global         _Z10reluKernelPdi
        .type           _Z10reluKernelPdi,@function
        .size           _Z10reluKernelPdi,(.L_x_57 - _Z10reluKernelPdi)
        .other          _Z10reluKernelPdi,@"STO_CUDA_ENTRY STV_DEFAULT"
_Z10reluKernelPdi:
.text._Z10reluKernelPdi:
        /* <DEDUP_REMOVED lines=12> */
[----:B------:R-:W-:Y:S01]  /*00c0*/  IMAD.MOV.U32 R0, RZ, RZ, RZ ;  /* 0x000000ffff007224 */ /* 0x000fe200078e00ff */
[----:B--2---:R-:W-:Y:S01]  /*00d0*/  DSETP.MAX.AND P0, P1, RZ, R4, PT ;  /* 0x00000004ff00722a */ /* 0x004fe2000390f000 */
[----:B------:R-:W-:-:S05]  /*00e0*/  MOV R7, R5 ;  /* 0x0000000500077202 */ /* 0x000fca0000000f00 */
[C---:B------:R-:W-:Y:S02]  /*00f0*/  FSEL R9, R0.reuse, R7, P0 ;  /* 0x0000000700097208 */ /* 0x040fe40000000000 */
[----:B------:R-:W-:-:S06]  /*0100*/  SEL R4, R0, R4, P0 ;  /* 0x0000000400047207 */ /* 0x000fcc0000000000 */
[----:B------:R-:W-:-:S05]  /*0110*/  @P1 LOP3.LUT R9, R7, 0x80000, RZ, 0xfc, !PT ;  /* 0x0008000007091812 */ /* 0x000fca00078efcff */
[----:B------:R-:W-:-:S05]  /*0120*/  IMAD.MOV.U32 R5, RZ, RZ, R9 ;  /* 0x000000ffff057224 */ /* 0x000fca00078e0009 */
[----:B------:R-:W-:Y:S01]  /*0130*/  STG.E.64 desc[UR4][R2.64], R4 ;  /* 0x0000000402007986 */ /* 0x000fe2000c101b04 */
[----:B------:R-:W-:Y:S05]  /*0140*/  EXIT ;  /* 0x000000000000794d */ /* 0x000fea0003800000 */
.L_x_42:
        /* <DEDUP_REMOVED lines=11> */
.L_x_57:


//--------------------- .nv.shared._Z16softmaxSumKernelPdS_i --------------------------
	.section	.nv.shared._Z16softmaxSumKernelPdS_i,"aw",@nobits
	.sectionflags	@""
	.align	8
.nv.shared._Z16softmaxSumKernelPdS_i:
	.zero		3072


//--------------------- .nv.shared.reserved.0     --------------------------
	.section	.nv.shared.reserved.0,"aw",@nobits
	.weak		__nv_reservedSMEM_offset_0_alias
	.size		__nv_reservedSMEM_offset_0_alias, 0, 64
	.other		__nv_reservedSMEM_offset_0_alias,@"STO_CUDA_RESERVED_SHARED STV_DEFAULT"
__nv_reservedSMEM_offset_0_alias:
	.zero		0
	.zero		64


//--------------------- .nv.shared._Z33optimizedForwardHiddenLayerKernelPdS_S_S_ii --------------------------
	.section	.nv.shared._Z33optimizedForwardHiddenLayerKernelPdS_S_S_ii,"aw",@nobits
	.sectionflags	@""
	.align	8
.nv.shared._Z33optimizedForwardHiddenLayerKernelPdS_S_S_ii:
	.zero		3200


//--------------------- .nv.constant0._Z16softmaxSumKernelPdS_i --------------------------
	.section	.nv.constant0._Z16softmaxSumKernelPdS_i,"a",@progbits
	.sectionflags	@""
	.align	4
.nv.constant0._Z16softmaxSumKernelPdS_i:
	.zero		916


//--------------------- .nv.constant0._Z16softmaxExpKernelPdi --------------------------
	.section	.nv.constant0._Z16softmaxExpKernelPdi,"a",@progbits
	.sectionflags	@""
	.align	4
.nv.constant0._Z16softmaxExpKernelPdi:
	.zero		908


//--------------------- .nv.constant0._Z17computeLossKernelPdS_S_i --------------------------
	.section	.nv.constant0._Z17computeLossKernelPdS_S_i,"a",@progbits
	.sectionflags	@""
	.align	4
.nv.constant0._Z17computeLossKernelPdS_S_i:
	.zero		924


//--------------------- .nv.constant0._Z22updateHiddenBiasKernelPdS_di --------------------------
	.section	.nv.constant0._Z22updateHiddenBiasKernelPdS_di,"a",@progbits
	.sectionflags	@""
	.align	4
.nv.constant0._Z22updateHiddenBiasKernelPdS_di:
	.zero		924


//--------------------- .nv.constant0._Z22updateOutputBiasKernelPdS_di --------------------------
	.section	.nv.constant0._Z22updateOutputBiasKernelPdS_di,"a",@progbits
	.sectionflags	@""
	.align	4
.nv.constant0._Z22updateOutputBiasKernelPdS_di:
	.zero		924


//--------------------- .nv.constant0._Z25updateHiddenWeightsKernelPdS_S_dii --------------------------
	.section	.nv.constant0._Z25updateHiddenWeightsKernelPdS_S_dii,"a",@progbits
	.sectionflags	@""
	.align	4
.nv.constant0._Z25updateHiddenWeightsKernelPdS_S_dii:
	.zero		936


//--------------------- .nv.constant0._Z25updateOutputWeightsKernelPdS_S_dii --------------------------
	.section	.nv.constant0._Z25updateOutputWeightsKernelPdS_S_dii,"a",@progbits
	.sectionflags	@""
	.align	4
.nv.constant0._Z25updateOutputWeightsKernelPdS_S_dii:
	.zero		936


//--------------------- .nv.constant0._Z27computeHiddenGradientKernelPdS_S_S_ii --------------------------
	.section	.nv.constant0._Z27computeHiddenGradientKernelPdS_S_S_ii,"a",@progbits
	.sectionflags	@""
	.align	4
.nv.constant0._Z27computeHiddenGradientKernelPdS_S_S_ii:
	.zero		936


//--------------------- .nv.constant0._Z27computeOutputGradientKernelPdS_S_i --------------------------
	.section	.nv.constant0._Z27computeOutputGradientKernelPdS_S_i,"a",@progbits
	.sectionflags	@""
	.align	4
.nv.constant0._Z27computeOutputGradientKernelPdS_S_i:
	.zero		924


//--------------------- .nv.constant0._Z22softmaxNormalizeKernelPdS_i --------------------------
	.section	.nv.constant0._Z22softmaxNormalizeKernelPdS_i,"a",@progbits
	.sectionflags	@""
	.align	4
.nv.constant0._Z22softmaxNormalizeKernelPdS_i:
	.zero		916


//--------------------- .nv.constant0._Z13softmaxKernelPdS_i --------------------------
	.section	.nv.constant0._Z13softmaxKernelPdS_i,"a",@progbits
	.sectionflags	@""
	.align	4
.nv.constant0._Z13softmaxKernelPdS_i:
	.zero		916


//--------------------- .nv.constant0._Z24forwardOutputLayerKernelPdS_S_S_ii --------------------------
	.section	.nv.constant0._Z24forwardOutputLayerKernelPdS_S_S_ii,"a",@progbits
	.sectionflags	@""
	.align	4
.nv.constant0._Z24forwardOutputLayerKernelPdS_S_S_ii:
	.zero		936


//--------------------- .nv.constant0._Z33optimizedForwardHiddenLayerKernelPdS_S_S_ii --------------------------
	.section	.nv.constant0._Z33optimizedForwardHiddenLayerKernelPdS_S_S_ii,"a",@progbits
	.sectionflags	@""
	.align	4
.nv.constant0._Z33optimizedForwardHiddenLayerKernelPdS_S_S_ii:
	.zero		936


//--------------------- .nv.constant0._Z10reluKernelPdi --------------------------
	.section	.nv.constant0._Z10reluKernelPdi,"a",@progbits
	.sectionflags	@""
	.align	4
.nv.constant0._Z10reluKernelPdi:
	.zero		908


//--------------------- SYMBOLS --------------------------

	.type		.nv.reservedSmem.offset0,@object
	.size		.nv.reservedSmem.offset0,0x4
	.type		.nv.reservedSmem.cap,@object
	.size		.nv.reservedSmem.cap,0x4
